def attn_fwd(
    Q,
    K,
    V,
    Out,
    Lse,
    sm_scale,
    stride_qz,
    stride_qh,
    stride_qm,
    stride_qk,
    stride_kz,
    stride_kh,
    stride_kn,
    stride_kk,
    stride_vz,
    stride_vh,
    stride_vn,
    stride_vk,
    stride_oz,
    stride_oh,
    stride_om,
    stride_ok,
    seqlen_q,
    seqlen_k,
    BLOCK_M: tl.constexpr,
    BLOCK_N: tl.constexpr,
    HEAD_DIM: tl.constexpr,
    CAUSAL: tl.constexpr,
):
    start_m = tl.program_id(0)
    off_hz = tl.program_id(1)
    q_off = off_hz * stride_qh
    k_off = off_hz * stride_kh
    v_off = off_hz * stride_vh
    offs_m = start_m * BLOCK_M + tl.arange(0, BLOCK_M)
    offs_d = tl.arange(0, HEAD_DIM)
    offs_n = tl.arange(0, BLOCK_N)
    q_ptrs = Q + q_off + offs_m[:, None] * stride_qm + offs_d[None, :] * stride_qk
    k_ptrs = K + k_off + offs_d[:, None] * stride_kk + offs_n[None, :] * stride_kn
    v_ptrs = V + v_off + offs_n[:, None] * stride_vn + offs_d[None, :] * stride_vk
    m_i = tl.full([BLOCK_M], float("-inf"), dtype=tl.float32)
    l_i = tl.zeros([BLOCK_M], dtype=tl.float32) + 1.0
    acc = tl.zeros([BLOCK_M, HEAD_DIM], dtype=tl.float32)
    q = tl.load(q_ptrs)
    acc, l_i, m_i = _attn_fwd_inner(
        acc,
        l_i,
        m_i,
        q,
        k_ptrs,
        v_ptrs,
        sm_scale,
        stride_kn,
        stride_vn,
        start_m,
        seqlen_k,
        BLOCK_M,
        BLOCK_N,
        HEAD_DIM,
        CAUSAL,
    )
    acc = acc / l_i[:, None]
    lse = m_i + tl.math.log2(l_i) / 1.4426950408889634
    o_ptrs = (
        Out
        + off_hz * stride_oh
        + offs_m[:, None] * stride_om
        + offs_d[None, :] * stride_ok
    )
    tl.store(o_ptrs, acc.to(Out.dtype.element_ty))
    tl.store(Lse + off_hz * seqlen_q + offs_m, lse)

# config = {"BLOCK_M": 32, "BLOCK_N": 64, "HEAD_DIM": 256, "arch": "sm_100", "causal": false, "dtype": "bf16", "num_stages": 2, "num_warps": 4}
# arch = sm_100


// ===== COMPILED SASS (sm_100a) =====

	.target	sm_100a

	.elftype	@"ET_EXEC"


//--------------------- .note.nv.tkinfo           --------------------------
	.section	.note.nv.tkinfo,"",@"SHT_NOTE"
	.sectionflags	@"SHF_NOTE_NV_TKINFO"
	.tkinfo
        /*0018*/ 	.word	0x00000081
        /*0030*/ 	.string	""
        /*0030*/ 	.string	"ptxas-blackwell"
        /*0030*/ 	.string	"Cuda compilation tools, release 12.9, V12.9.86"
        /*0030*/ 	.string	"Build cuda_12.9.r12.9/compiler.36037853_0"
        /*0030*/ 	.string	"-v  -suppress-debug-info  -lineinfo  -arch sm_100a "



//--------------------- .note.nv.cuver            --------------------------
	.section	.note.nv.cuver,"",@"SHT_NOTE"
	.sectionflags	@"SHF_NOTE_NV_CUVER"
        /*0018*/ 	.short	0x0001
        /*001a*/ 	.short	0x0064
        /*001c*/ 	.short	0x0001
        /*001e*/ 	.short	0x0000
        /*0020*/ 	.short	0x0001
        /*0022*/ 	.short	0x0000


//--------------------- .nv.info                  --------------------------
	.section	.nv.info,"",@"SHT_CUDA_INFO"
	.align	4


	//----- nvinfo : EIATTR_REGCOUNT
	.align		4
        /*0000*/ 	.byte	0x04, 0x2f
        /*0002*/ 	.short	(.L_2 - .L_1)
	.align		4
.L_1:
        /*0004*/ 	.word	index@(attn_fwd)
        /*0008*/ 	.word	0x000000ff


	//----- nvinfo : EIATTR_FRAME_SIZE
	.align		4
.L_2:
        /*000c*/ 	.byte	0x04, 0x11
        /*000e*/ 	.short	(.L_4 - .L_3)
	.align		4
.L_3:
        /*0010*/ 	.word	index@(attn_fwd)
        /*0014*/ 	.word	0x00000738


	//----- nvinfo : EIATTR_MIN_STACK_SIZE
	.align		4
.L_4:
        /*0018*/ 	.byte	0x04, 0x12
        /*001a*/ 	.short	(.L_6 - .L_5)
	.align		4
.L_5:
        /*001c*/ 	.word	index@(attn_fwd)
        /*0020*/ 	.word	0x00000738
.L_6:


//--------------------- .nv.info.attn_fwd         --------------------------
	.section	.nv.info.attn_fwd,"",@"SHT_CUDA_INFO"
	.sectionflags	@""
	.align	4


	//----- nvinfo : EIATTR_CUDA_API_VERSION
	.align		4
        /*0000*/ 	.byte	0x04, 0x37
        /*0002*/ 	.short	(.L_8 - .L_7)
.L_7:
        /*0004*/ 	.word	0x00000081


	//----- nvinfo : EIATTR_KPARAM_INFO
	.align		4
.L_8:
        /*0008*/ 	.byte	0x04, 0x17
        /*000a*/ 	.short	(.L_10 - .L_9)
.L_9:
        /*000c*/ 	.word	0x00000000
        /*0010*/ 	.short	0x0019
        /*0012*/ 	.short	0x0080
        /*0014*/ 	.byte	0x00, 0xf4, 0x21, 0x00


	//----- nvinfo : EIATTR_KPARAM_INFO
	.align		4
.L_10:
        /*0018*/ 	.byte	0x04, 0x17
        /*001a*/ 	.short	(.L_12 - .L_11)
.L_11:
        /*001c*/ 	.word	0x00000000
        /*0020*/ 	.short	0x0018
        /*0022*/ 	.short	0x0078
        /*0024*/ 	.byte	0x00, 0xf4, 0x21, 0x00


	//----- nvinfo : EIATTR_KPARAM_INFO
	.align		4
.L_12:
        /*0028*/ 	.byte	0x04, 0x17
        /*002a*/ 	.short	(.L_14 - .L_13)
.L_13:
        /*002c*/ 	.word	0x00000000
        /*0030*/ 	.short	0x0017
        /*0032*/ 	.short	0x0070
        /*0034*/ 	.byte	0x00, 0xf0, 0x11, 0x00


	//----- nvinfo : EIATTR_KPARAM_INFO
	.align		4
.L_14:
        /*0038*/ 	.byte	0x04, 0x17
        /*003a*/ 	.short	(.L_16 - .L_15)
.L_15:
        /*003c*/ 	.word	0x00000000
        /*0040*/ 	.short	0x0016
        /*0042*/ 	.short	0x006c
        /*0044*/ 	.byte	0x00, 0xf0, 0x11, 0x00


	//----- nvinfo : EIATTR_KPARAM_INFO
	.align		4
.L_16:
        /*0048*/ 	.byte	0x04, 0x17
        /*004a*/ 	.short	(.L_18 - .L_17)
.L_17:
        /*004c*/ 	.word	0x00000000
        /*0050*/ 	.short	0x0015
        /*0052*/ 	.short	0x0068
        /*0054*/ 	.byte	0x00, 0xf0, 0x11, 0x00


	//----- nvinfo : EIATTR_KPARAM_INFO
	.align		4
.L_18:
        /*0058*/ 	.byte	0x04, 0x17
        /*005a*/ 	.short	(.L_20 - .L_19)
.L_19:
        /*005c*/ 	.word	0x00000000
        /*0060*/ 	.short	0x0014
        /*0062*/ 	.short	0x0064
        /*0064*/ 	.byte	0x00, 0xf0, 0x11, 0x00


	//----- nvinfo : EIATTR_KPARAM_INFO
	.align		4
.L_20:
        /*0068*/ 	.byte	0x04, 0x17
        /*006a*/ 	.short	(.L_22 - .L_21)
.L_21:
        /*006c*/ 	.word	0x00000000
        /*0070*/ 	.short	0x0013
        /*0072*/ 	.short	0x0060
        /*0074*/ 	.byte	0x00, 0xf0, 0x11, 0x00


	//----- nvinfo : EIATTR_KPARAM_INFO
	.align		4
.L_22:
        /*0078*/ 	.byte	0x04, 0x17
        /*007a*/ 	.short	(.L_24 - .L_23)
.L_23:
        /*007c*/ 	.word	0x00000000
        /*0080*/ 	.short	0x0012
        /*0082*/ 	.short	0x005c
        /*0084*/ 	.byte	0x00, 0xf0, 0x11, 0x00


	//----- nvinfo : EIATTR_KPARAM_INFO
	.align		4
.L_24:
        /*0088*/ 	.byte	0x04, 0x17
        /*008a*/ 	.short	(.L_26 - .L_25)
.L_25:
        /*008c*/ 	.word	0x00000000
        /*0090*/ 	.short	0x0011
        /*0092*/ 	.short	0x0058
        /*0094*/ 	.byte	0x00, 0xf0, 0x11, 0x00


	//----- nvinfo : EIATTR_KPARAM_INFO
	.align		4
.L_26:
        /*0098*/ 	.byte	0x04, 0x17
        /*009a*/ 	.short	(.L_28 - .L_27)
.L_27:
        /*009c*/ 	.word	0x00000000
        /*00a0*/ 	.short	0x0010
        /*00a2*/ 	.short	0x0054
        /*00a4*/ 	.byte	0x00, 0xf0, 0x11, 0x00


	//----- nvinfo : EIATTR_KPARAM_INFO
	.align		4
.L_28:
        /*00a8*/ 	.byte	0x04, 0x17
        /*00aa*/ 	.short	(.L_30 - .L_29)
.L_29:
        /*00ac*/ 	.word	0x00000000
        /*00b0*/ 	.short	0x000f
        /*00b2*/ 	.short	0x0050
        /*00b4*/ 	.byte	0x00, 0xf0, 0x11, 0x00


	//----- nvinfo : EIATTR_KPARAM_INFO
	.align		4
.L_30:
        /*00b8*/ 	.byte	0x04, 0x17
        /*00ba*/ 	.short	(.L_32 - .L_31)
.L_31:
        /*00bc*/ 	.word	0x00000000
        /*00c0*/ 	.short	0x000e
        /*00c2*/ 	.short	0x004c
        /*00c4*/ 	.byte	0x00, 0xf0, 0x11, 0x00


	//----- nvinfo : EIATTR_KPARAM_INFO
	.align		4
.L_32:
        /*00c8*/ 	.byte	0x04, 0x17
        /*00ca*/ 	.short	(.L_34 - .L_33)
.L_33:
        /*00cc*/ 	.word	0x00000000
        /*00d0*/ 	.short	0x000d
        /*00d2*/ 	.short	0x0048
        /*00d4*/ 	.byte	0x00, 0xf0, 0x11, 0x00


	//----- nvinfo : EIATTR_KPARAM_INFO
	.align		4
.L_34:
        /*00d8*/ 	.byte	0x04, 0x17
        /*00da*/ 	.short	(.L_36 - .L_35)
.L_35:
        /*00dc*/ 	.word	0x00000000
        /*00e0*/ 	.short	0x000c
        /*00e2*/ 	.short	0x0044
        /*00e4*/ 	.byte	0x00, 0xf0, 0x11, 0x00


	//----- nvinfo : EIATTR_KPARAM_INFO
	.align		4
.L_36:
        /*00e8*/ 	.byte	0x04, 0x17
        /*00ea*/ 	.short	(.L_38 - .L_37)
.L_37:
        /*00ec*/ 	.word	0x00000000
        /*00f0*/ 	.short	0x000b
        /*00f2*/ 	.short	0x0040
        /*00f4*/ 	.byte	0x00, 0xf0, 0x11, 0x00


	//----- nvinfo : EIATTR_KPARAM_INFO
	.align		4
.L_38:
        /*00f8*/ 	.byte	0x04, 0x17
        /*00fa*/ 	.short	(.L_40 - .L_39)
.L_39:
        /*00fc*/ 	.word	0x00000000
        /*0100*/ 	.short	0x000a
        /*0102*/ 	.short	0x003c
        /*0104*/ 	.byte	0x00, 0xf0, 0x11, 0x00


	//----- nvinfo : EIATTR_KPARAM_INFO
	.align		4
.L_40:
        /*0108*/ 	.byte	0x04, 0x17
        /*010a*/ 	.short	(.L_42 - .L_41)
.L_41:
        /*010c*/ 	.word	0x00000000
        /*0110*/ 	.short	0x0009
        /*0112*/ 	.short	0x0038
        /*0114*/ 	.byte	0x00, 0xf0, 0x11, 0x00


	//----- nvinfo : EIATTR_KPARAM_INFO
	.align		4
.L_42:
        /*0118*/ 	.byte	0x04, 0x17
        /*011a*/ 	.short	(.L_44 - .L_43)
.L_43:
        /*011c*/ 	.word	0x00000000
        /*0120*/ 	.short	0x0008
        /*0122*/ 	.short	0x0034
        /*0124*/ 	.byte	0x00, 0xf0, 0x11, 0x00


	//----- nvinfo : EIATTR_KPARAM_INFO
	.align		4
.L_44:
        /*0128*/ 	.byte	0x04, 0x17
        /*012a*/ 	.short	(.L_46 - .L_45)
.L_45:
        /*012c*/ 	.word	0x00000000
        /*0130*/ 	.short	0x0007
        /*0132*/ 	.short	0x0030
        /*0134*/ 	.byte	0x00, 0xf0, 0x11, 0x00


	//----- nvinfo : EIATTR_KPARAM_INFO
	.align		4
.L_46:
        /*0138*/ 	.byte	0x04, 0x17
        /*013a*/ 	.short	(.L_48 - .L_47)
.L_47:
        /*013c*/ 	.word	0x00000000
        /*0140*/ 	.short	0x0006
        /*0142*/ 	.short	0x002c
        /*0144*/ 	.byte	0x00, 0xf0, 0x11, 0x00


	//----- nvinfo : EIATTR_KPARAM_INFO
	.align		4
.L_48:
        /*0148*/ 	.byte	0x04, 0x17
        /*014a*/ 	.short	(.L_50 - .L_49)
.L_49:
        /*014c*/ 	.word	0x00000000
        /*0150*/ 	.short	0x0005
        /*0152*/ 	.short	0x0028
        /*0154*/ 	.byte	0x00, 0xf0, 0x11, 0x00


	//----- nvinfo : EIATTR_KPARAM_INFO
	.align		4
.L_50:
        /*0158*/ 	.byte	0x04, 0x17
        /*015a*/ 	.short	(.L_52 - .L_51)
.L_51:
        /*015c*/ 	.word	0x00000000
        /*0160*/ 	.short	0x0004
        /*0162*/ 	.short	0x0020
        /*0164*/ 	.byte	0x00, 0xf4, 0x21, 0x00


	//----- nvinfo : EIATTR_KPARAM_INFO
	.align		4
.L_52:
        /*0168*/ 	.byte	0x04, 0x17
        /*016a*/ 	.short	(.L_54 - .L_53)
.L_53:
        /*016c*/ 	.word	0x00000000
        /*0170*/ 	.short	0x0003
        /*0172*/ 	.short	0x0018
        /*0174*/ 	.byte	0x00, 0xf4, 0x21, 0x00


	//----- nvinfo : EIATTR_KPARAM_INFO
	.align		4
.L_54:
        /*0178*/ 	.byte	0x04, 0x17
        /*017a*/ 	.short	(.L_56 - .L_55)
.L_55:
        /*017c*/ 	.word	0x00000000
        /*0180*/ 	.short	0x0002
        /*0182*/ 	.short	0x0010
        /*0184*/ 	.byte	0x00, 0xf4, 0x21, 0x00


	//----- nvinfo : EIATTR_KPARAM_INFO
	.align		4
.L_56:
        /*0188*/ 	.byte	0x04, 0x17
        /*018a*/ 	.short	(.L_58 - .L_57)
.L_57:
        /*018c*/ 	.word	0x00000000
        /*0190*/ 	.short	0x0001
        /*0192*/ 	.short	0x0008
        /*0194*/ 	.byte	0x00, 0xf4, 0x21, 0x00


	//----- nvinfo : EIATTR_KPARAM_INFO
	.align		4
.L_58:
        /*0198*/ 	.byte	0x04, 0x17
        /*019a*/ 	.short	(.L_60 - .L_59)
.L_59:
        /*019c*/ 	.word	0x00000000
        /*01a0*/ 	.short	0x0000
        /*01a2*/ 	.short	0x0000
        /*01a4*/ 	.byte	0x00, 0xf4, 0x21, 0x00


	//----- nvinfo : EIATTR_SPARSE_MMA_MASK
	.align		4
.L_60:
        /*01a8*/ 	.byte	0x03, 0x50
        /*01aa*/ 	.short	0x0000


	//----- nvinfo : EIATTR_MAXREG_COUNT
	.align		4
        /*01ac*/ 	.byte	0x03, 0x1b
        /*01ae*/ 	.short	0x00ff


	//----- nvinfo : EIATTR_NUM_BARRIERS
	.align		4
        /*01b0*/ 	.byte	0x02, 0x4c
        /*01b2*/ 	.byte	0x01
	.zero		1


	//----- nvinfo : EIATTR_ANNOTATIONS
	.align		4
        /*01b4*/ 	.byte	0x04, 0x55
        /*01b6*/ 	.short	(.L_62 - .L_61)


	//   ....[0]....
.L_61:
        /*01b8*/ 	.word	0x00000001
        /*01bc*/ 	.byte	0xf0, 0x1d, 0x00, 0x00, 0x01, 0x00, 0x00, 0x00, 0x60, 0x1e, 0x00, 0x00, 0x01, 0x00, 0x00, 0x00
        /* <DEDUP_REMOVED lines=229> */
        /*101c*/ 	.byte	0x00, 0x98, 0x00, 0x00, 0x01, 0x00, 0x00, 0x00, 0x30, 0x98, 0x00, 0x00


	//----- nvinfo : EIATTR_COOP_GROUP_MASK_REGIDS
	.align		4
.L_62:
        /*1028*/ 	.byte	0x04, 0x29
        /*102a*/ 	.short	(.L_64 - .L_63)


	//   ....[0]....
.L_63:
        /*102c*/ 	.word	0xffffffff


	//   ....[1]....
        /*1030*/ 	.word	0xffffffff


	//   ....[2]....
        /*1034*/ 	.word	0xffffffff


	//   ....[3]....
        /*1038*/ 	.word	0xffffffff


	//   ....[4]....
        /*103c*/ 	.word	0xffffffff


	//   ....[5]....
        /*1040*/ 	.word	0xffffffff


	//   ....[6]....
        /*1044*/ 	.word	0xffffffff


	//   ....[7]....
        /*1048*/ 	.word	0xffffffff


	//   ....[8]....
        /*104c*/ 	.word	0xffffffff


	//   ....[9]....
        /*1050*/ 	.word	0xffffffff


	//   ....[10]....
        /*1054*/ 	.word	0xffffffff


	//   ....[11]....
        /*1058*/ 	.word	0xffffffff


	//   ....[12]....
        /*105c*/ 	.word	0xffffffff


	//   ....[13]....
        /*1060*/ 	.word	0xffffffff


	//   ....[14]....
        /*1064*/ 	.word	0xffffffff


	//   ....[15]....
        /*1068*/ 	.word	0xffffffff


	//   ....[16]....
        /*106c*/ 	.word	0xffffffff


	//   ....[17]....
        /*1070*/ 	.word	0xffffffff


	//   ....[18]....
        /*1074*/ 	.word	0xffffffff


	//   ....[19]....
        /*1078*/ 	.word	0xffffffff


	//----- nvinfo : EIATTR_COOP_GROUP_INSTR_OFFSETS
	.align		4
.L_64:
        /*107c*/ 	.byte	0x04, 0x28
        /*107e*/ 	.short	(.L_66 - .L_65)


	//   ....[0]....
.L_65:
        /*1080*/ 	.word	0x00007bc0


	//   ....[1]....
        /*1084*/ 	.word	0x00007bd0


	//   ....[2]....
        /*1088*/ 	.word	0x00007be0


	//   ....[3]....
        /*108c*/ 	.word	0x00007bf0


	//   ....[4]....
        /*1090*/ 	.word	0x00007c60


	//   ....[5]....
        /*1094*/ 	.word	0x00007c70


	//   ....[6]....
        /*1098*/ 	.word	0x00007c80


	//   ....[7]....
        /*109c*/ 	.word	0x00007c90


	//   ....[8]....
        /*10a0*/ 	.word	0x00007da0


	//   ....[9]....
        /*10a4*/ 	.word	0x00007dc0


	//   ....[10]....
        /*10a8*/ 	.word	0x00008280


	//   ....[11]....
        /*10ac*/ 	.word	0x00008290


	//   ....[12]....
        /*10b0*/ 	.word	0x000082a0


	//   ....[13]....
        /*10b4*/ 	.word	0x000082b0


	//   ....[14]....
        /*10b8*/ 	.word	0x00008300


	//   ....[15]....
        /*10bc*/ 	.word	0x00008310


	//   ....[16]....
        /*10c0*/ 	.word	0x00008320


	//   ....[17]....
        /*10c4*/ 	.word	0x00008330


	//   ....[18]....
        /*10c8*/ 	.word	0x000083f0


	//   ....[19]....
        /*10cc*/ 	.word	0x00008410


	//----- nvinfo : EIATTR_VRC_CTA_INIT_COUNT
	.align		4
.L_66:
        /*10d0*/ 	.byte	0x02, 0x4a
	.zero		1
	.zero		1


	//----- nvinfo : EIATTR_EXIT_INSTR_OFFSETS
	.align		4
        /*10d4*/ 	.byte	0x04, 0x1c
        /*10d6*/ 	.short	(.L_68 - .L_67)


	//   ....[0]....
.L_67:
        /*10d8*/ 	.word	0x0000dda0


	//   ....[1]....
        /*10dc*/ 	.word	0x0000ddd0


	//----- nvinfo : EIATTR_REQNTID
	.align		4
.L_68:
        /*10e0*/ 	.byte	0x04, 0x10
        /*10e2*/ 	.short	(.L_70 - .L_69)
.L_69:
        /*10e4*/ 	.word	0x00000080
        /*10e8*/ 	.word	0x00000001
        /*10ec*/ 	.word	0x00000001


	//----- nvinfo : EIATTR_CBANK_PARAM_SIZE
	.align		4
.L_70:
        /*10f0*/ 	.byte	0x03, 0x19
        /*10f2*/ 	.short	0x0088


	//----- nvinfo : EIATTR_PARAM_CBANK
	.align		4
        /*10f4*/ 	.byte	0x04, 0x0a
        /*10f6*/ 	.short	(.L_72 - .L_71)
	.align		4
.L_71:
        /*10f8*/ 	.word	index@(.nv.constant0.attn_fwd)
        /*10fc*/ 	.short	0x0380
        /*10fe*/ 	.short	0x0088


	//----- nvinfo : EIATTR_SW_WAR
	.align		4
.L_72:
        /*1100*/ 	.byte	0x04, 0x36
        /*1102*/ 	.short	(.L_74 - .L_73)
.L_73:
        /*1104*/ 	.word	0x00000008
.L_74:


//--------------------- .nv.compat                --------------------------
	.section	.nv.compat,"",@"SHT_CUDA_COMPAT_INFO"
	.align	4
        /*0000*/ 	.byte	0x02, 0x02, 0x01, 0x00, 0x02, 0x05, 0x05, 0x00, 0x02, 0x03, 0x00, 0x00, 0x02, 0x06, 0x01, 0x00


//--------------------- .nv.callgraph             --------------------------
	.section	.nv.callgraph,"",@"SHT_CUDA_CALLGRAPH"
	.align	4
	.sectionentsize	8
	.align		4
        /*0000*/ 	.word	0x00000000
	.align		4
        /*0004*/ 	.word	0xffffffff
	.align		4
        /*0008*/ 	.word	0x00000000
	.align		4
        /*000c*/ 	.word	0xfffffffe
	.align		4
        /*0010*/ 	.word	0x00000000
	.align		4
        /*0014*/ 	.word	0xfffffffd
	.align		4
        /*0018*/ 	.word	0x00000000
	.align		4
        /*001c*/ 	.word	0xfffffffc


//--------------------- .nv.constant4             --------------------------
	.section	.nv.constant4,"a",@progbits
	.align	8
	.align		8
.nv.constant4:
        /*0000*/ 	.dword	_$_str


//--------------------- .text.attn_fwd            --------------------------
	.section	.text.attn_fwd,"ax",@progbits
	.align	128
        .global         attn_fwd
        .type           attn_fwd,@function
        .size           attn_fwd,(.L_x_3 - attn_fwd)
        .other          attn_fwd,@"STO_CUDA_ENTRY STV_DEFAULT"
attn_fwd:
.text.attn_fwd:
[----:B------:R-:W0:Y:S01]  /*0000*/  LDC R1, c[0x0][0x37c] ;  /* 0x0000df00ff017b82 */ /* 0x000e220000000800 */
[----:B------:R-:W1:Y:S07]  /*0010*/  S2R R5, SR_TID.X ;  /* 0x0000000000057919 */ /* 0x000e6e0000002100 */
[----:B------:R-:W2:Y:S01]  /*0020*/  S2UR UR7, SR_CTAID.Y ;  /* 0x00000000000779c3 */ /* 0x000ea20000002600 */
[----:B------:R-:W2:Y:S01]  /*0030*/  LDCU.64 UR4, c[0x0][0x3b0] ;  /* 0x00007600ff0477ac */ /* 0x000ea20008000a00 */
[----:B0-----:R-:W-:Y:S01]  /*0040*/  IADD3 R1, PT, PT, R1, -0x738, RZ ;  /* 0xfffff8c801017810 */ /* 0x001fe20007ffe0ff */
[----:B------:R-:W0:Y:S01]  /*0050*/  S2R R3, SR_CTAID.X ;  /* 0x0000000000037919 */ /* 0x000e220000002500 */
[----:B------:R-:W3:Y:S04]  /*0060*/  LDCU.64 UR10, c[0x0][0x358] ;  /* 0x00006b00ff0a77ac */ /* 0x000ee80008000a00 */
[----:B------:R-:W4:Y:S08]  /*0070*/  LDC R6, c[0x0][0x3b8] ;  /* 0x0000ee00ff067b82 */ /* 0x000f300000000800 */
[----:B------:R-:W5:Y:S01]  /*0080*/  LDC.64 R8, c[0x0][0x380] ;  /* 0x0000e000ff087b82 */ /* 0x000f620000000a00 */
[----:B--2---:R-:W-:-:S04]  /*0090*/  UIMAD UR4, UR7, UR4, URZ ;  /* 0x00000004070472a4 */ /* 0x004fc8000f8e02ff */
[----:B------:R-:W-:Y:S01]  /*00a0*/  USHF.L.U32 UR6, UR4, 0x1, URZ ;  /* 0x0000000104067899 */ /* 0x000fe200080006ff */
[----:B-1----:R-:W-:Y:S02]  /*00b0*/  LOP3.LUT R252, R5, 0x1f, RZ, 0xc0, !PT ;  /* 0x0000001f05fc7812 */ /* 0x002fe400078ec0ff */
[----:B------:R-:W-:-:S03]  /*00c0*/  SHF.R.U32.HI R0, RZ, 0x5, R5 ;  /* 0x00000005ff007819 */ /* 0x000fc60000011605 */
[----:B0-----:R-:W-:Y:S01]  /*00d0*/  IMAD R252, R3, 0x20, R252 ;  /* 0x0000002003fc7824 */ /* 0x001fe200078e02fc */
[----:B------:R-:W-:-:S03]  /*00e0*/  SGXT.U32 R3, R0, 0x2 ;  /* 0x000000020003781a */ /* 0x000fc60000000000 */
[----:B------:R-:W-:Y:S01]  /*00f0*/  IMAD R0, R252, UR5, RZ ;  /* 0x00000005fc007c24 */ /* 0x000fe2000f8e02ff */
[----:B------:R-:W-:Y:S01]  /*0100*/  UIMAD.WIDE UR4, UR4, 0x2, URZ ;  /* 0x00000002040478a5 */ /* 0x000fe2000f8e02ff */
[----:B----4-:R-:W-:-:S03]  /*0110*/  IMAD R7, R3, R6, RZ ;  /* 0x0000000603077224 */ /* 0x010fc600078e02ff */
[C---:B------:R-:W-:Y:S01]  /*0120*/  SHF.L.U32 R3, R0.reuse, 0x1, RZ ;  /* 0x0000000100037819 */ /* 0x040fe200000006ff */
[----:B------:R-:W-:-:S03]  /*0130*/  IMAD.HI R0, R0, 0x2, RZ ;  /* 0x0000000200007827 */ /* 0x000fc600078e02ff */
[----:B-----5:R-:W-:Y:S01]  /*0140*/  IADD3 R2, P0, P1, R3, UR6, R8 ;  /* 0x0000000603027c10 */ /* 0x020fe2000f91e008 */
[----:B------:R-:W-:-:S03]  /*0150*/  IMAD R11, R6, 0x4, R7 ;  /* 0x00000004060b7824 */ /* 0x000fc600078e0207 */
[----:B------:R-:W-:Y:S02]  /*0160*/  IADD3.X R0, PT, PT, R0, UR5, R9, P0, P1 ;  /* 0x0000000500007c10 */ /* 0x000fe400087e2409 */
[C---:B------:R-:W-:Y:S02]  /*0170*/  LEA R3, R6.reuse, R11, 0x2 ;  /* 0x0000000b06037211 */ /* 0x040fe400078e10ff */
[-C--:B------:R-:W-:Y:S02]  /*0180*/  LEA R8, P0, R7, R2.reuse, 0x1 ;  /* 0x0000000207087211 */ /* 0x080fe400078008ff */
[----:B------:R-:W-:Y:S02]  /*0190*/  LEA R12, P1, R3, R2, 0x1 ;  /* 0x00000002030c7211 */ /* 0x000fe400078208ff */
[----:B------:R-:W-:Y:S01]  /*01a0*/  LEA.HI.X.SX32 R9, R7, R0, 0x1, P0 ;  /* 0x0000000007097211 */ /* 0x000fe200000f0eff */
[----:B------:R-:W-:Y:S01]  /*01b0*/  IMAD R7, R6, 0x4, R3 ;  /* 0x0000000406077824 */ /* 0x000fe200078e0203 */
[----:B------:R-:W-:-:S02]  /*01c0*/  LEA R10, P0, R11, R2, 0x1 ;  /* 0x000000020b0a7211 */ /* 0x000fc400078008ff */
[-C--:B------:R-:W-:Y:S02]  /*01d0*/  LEA.HI.X.SX32 R13, R3, R0.reuse, 0x1, P1 ;  /* 0x00000000030d7211 */ /* 0x080fe400008f0eff */
[C---:B------:R-:W-:Y:S01]  /*01e0*/  LEA R17, R6.reuse, R7, 0x2 ;  /* 0x0000000706117211 */ /* 0x040fe200078e10ff */
[----:B---3--:R0:W2:Y:S01]  /*01f0*/  LDG.E.U16 R3, desc[UR10][R8.64] ;  /* 0x0000000a08037981 */ /* 0x0080a2000c1e1500 */
[----:B------:R-:W-:Y:S02]  /*0200*/  LEA.HI.X.SX32 R11, R11, R0, 0x1, P0 ;  /* 0x000000000b0b7211 */ /* 0x000fe400000f0eff */
[C---:B------:R-:W-:Y:S01]  /*0210*/  LEA R14, P0, R7.reuse, R2, 0x1 ;  /* 0x00000002070e7211 */ /* 0x040fe200078008ff */
[----:B------:R-:W-:Y:S01]  /*0220*/  IMAD R19, R6, 0x4, R17 ;  /* 0x0000000406137824 */ /* 0x000fe200078e0211 */
[----:B------:R1:W3:Y:S02]  /*0230*/  LDG.E.U16 R4, desc[UR10][R12.64] ;  /* 0x0000000a0c047981 */ /* 0x0002e4000c1e1500 */
[----:B------:R-:W-:-:S02]  /*0240*/  LEA.HI.X.SX32 R15, R7, R0, 0x1, P0 ;  /* 0x00000000070f7211 */ /* 0x000fc400000f0eff */
[C---:B------:R-:W-:Y:S01]  /*0250*/  LEA R16, P0, R17.reuse, R2, 0x1 ;  /* 0x0000000211107211 */ /* 0x040fe200078008ff */
[----:B------:R4:W5:Y:S01]  /*0260*/  LDG.E.U16 R7, desc[UR10][R10.64] ;  /* 0x0000000a0a077981 */ /* 0x000962000c1e1500 */
[C---:B------:R-:W-:Y:S02]  /*0270*/  LEA R21, R6.reuse, R19, 0x2 ;  /* 0x0000001306157211 */ /* 0x040fe400078e10ff */
[----:B------:R-:W-:Y:S01]  /*0280*/  LEA.HI.X.SX32 R17, R17, R0, 0x1, P0 ;  /* 0x0000000011117211 */ /* 0x000fe200000f0eff */
[----:B------:R4:W2:Y:S01]  /*0290*/  LDG.E.U16 R8, desc[UR10][R14.64] ;  /* 0x0000000a0e087981 */ /* 0x0008a2000c1e1500 */
[-C--:B------:R-:W-:Y:S01]  /*02a0*/  LEA R18, P0, R19, R2.reuse, 0x1 ;  /* 0x0000000213127211 */ /* 0x080fe200078008ff */
[----:B0-----:R-:W-:Y:S01]  /*02b0*/  IMAD R9, R6, 0x4, R21 ;  /* 0x0000000406097824 */ /* 0x001fe200078e0215 */
[----:B------:R-:W-:Y:S01]  /*02c0*/  LEA R20, P1, R21, R2, 0x1 ;  /* 0x0000000215147211 */ /* 0x000fe200078208ff */
[----:B------:R-:W2:Y:S01]  /*02d0*/  LDG.E.U16 R28, desc[UR10][R16.64] ;  /* 0x0000000a101c7981 */ /* 0x000ea2000c1e1500 */
[----:B------:R-:W-:-:S02]  /*02e0*/  LEA.HI.X.SX32 R19, R19, R0, 0x1, P0 ;  /* 0x0000000013137211 */ /* 0x000fc400000f0eff */
[C---:B-1----:R-:W-:Y:S02]  /*02f0*/  LEA R12, P0, R9.reuse, R2, 0x1 ;  /* 0x00000002090c7211 */ /* 0x042fe400078008ff */
[----:B----4-:R-:W-:Y:S01]  /*0300*/  LEA R11, R6, R9, 0x2 ;  /* 0x00000009060b7211 */ /* 0x010fe200078e10ff */
[----:B------:R0:W4:Y:S01]  /*0310*/  LDG.E.U16 R30, desc[UR10][R18.64] ;  /* 0x0000000a121e7981 */ /* 0x000122000c1e1500 */
[----:B------:R-:W-:-:S03]  /*0320*/  LEA.HI.X.SX32 R13, R9, R0, 0x1, P0 ;  /* 0x00000000090d7211 */ /* 0x000fc600000f0eff */
[C---:B------:R-:W-:Y:S01]  /*0330*/  IMAD R9, R6.reuse, 0x4, R11 ;  /* 0x0000000406097824 */ /* 0x040fe200078e020b */
[C---:B------:R-:W-:Y:S01]  /*0340*/  LEA R10, P0, R11.reuse, R2, 0x1 ;  /* 0x000000020b0a7211 */ /* 0x040fe200078008ff */
[----:B------:R1:W2:Y:S03]  /*0350*/  LDG.E.U16 R34, desc[UR10][R12.64] ;  /* 0x0000000a0c227981 */ /* 0x0002a6000c1e1500 */
[C---:B------:R-:W-:Y:S02]  /*0360*/  LEA R23, R6.reuse, R9, 0x2 ;  /* 0x0000000906177211 */ /* 0x040fe400078e10ff */
[----:B------:R-:W-:Y:S02]  /*0370*/  LEA.HI.X.SX32 R11, R11, R0, 0x1, P0 ;  /* 0x000000000b0b7211 */ /* 0x000fe400000f0eff */
[----:B------:R-:W-:Y:S01]  /*0380*/  LEA R14, P0, R9, R2, 0x1 ;  /* 0x00000002090e7211 */ /* 0x000fe200078008ff */
[----:B------:R-:W-:Y:S01]  /*0390*/  IMAD R25, R6, 0x4, R23 ;  /* 0x0000000406197824 */ /* 0x000fe200078e0217 */
[-C--:B------:R-:W-:Y:S01]  /*03a0*/  LEA.HI.X.SX32 R21, R21, R0.reuse, 0x1, P1 ;  /* 0x0000000015157211 */ /* 0x080fe200008f0eff */
[----:B------:R-:W2:Y:S01]  /*03b0*/  LDG.E.U16 R36, desc[UR10][R10.64] ;  /* 0x0000000a0a247981 */ /* 0x000ea2000c1e1500 */
[----:B------:R-:W-:-:S02]  /*03c0*/  LEA.HI.X.SX32 R15, R9, R0, 0x1, P0 ;  /* 0x00000000090f7211 */ /* 0x000fc400000f0eff */
[C---:B0-----:R-:W-:Y:S01]  /*03d0*/  LEA R18, P0, R25.reuse, R2, 0x1 ;  /* 0x0000000219127211 */ /* 0x041fe200078008ff */
[----:B------:R0:W2:Y:S01]  /*03e0*/  LDG.E.U16 R32, desc[UR10][R20.64] ;  /* 0x0000000a14207981 */ /* 0x0000a2000c1e1500 */
[C---:B------:R-:W-:Y:S02]  /*03f0*/  LEA R9, R6.reuse, R25, 0x2 ;  /* 0x0000001906097211 */ /* 0x040fe400078e10ff */
[----:B------:R-:W-:Y:S01]  /*0400*/  LEA.HI.X.SX32 R19, R25, R0, 0x1, P0 ;  /* 0x0000000019137211 */ /* 0x000fe200000f0eff */
[----:B------:R0:W2:Y:S01]  /*0410*/  LDG.E.U16 R38, desc[UR10][R14.64] ;  /* 0x0000000a0e267981 */ /* 0x0000a2000c1e1500 */
[-C--:B-1----:R-:W-:Y:S02]  /*0420*/  LEA R12, P0, R9, R2.reuse, 0x1 ;  /* 0x00000002090c7211 */ /* 0x082fe400078008ff */
[----:B------:R-:W-:Y:S01]  /*0430*/  LEA R16, P1, R23, R2, 0x1 ;  /* 0x0000000217107211 */ /* 0x000fe200078208ff */
[----:B------:R-:W2:Y:S01]  /*0440*/  LDG.E.U16 R42, desc[UR10][R18.64] ;  /* 0x0000000a122a7981 */ /* 0x000ea2000c1e1500 */
[----:B0-----:R-:W-:Y:S01]  /*0450*/  IMAD R21, R6, 0x4, R9 ;  /* 0x0000000406157824 */ /* 0x001fe200078e0209 */
[----:B------:R-:W-:-:S04]  /*0460*/  LEA.HI.X.SX32 R13, R9, R0, 0x1, P0 ;  /* 0x00000000090d7211 */ /* 0x000fc800000f0eff */
[C---:B------:R-:W-:Y:S01]  /*0470*/  LEA R9, R6.reuse, R21, 0x2 ;  /* 0x0000001506097211 */ /* 0x040fe200078e10ff */
[----:B------:R-:W2:Y:S01]  /*0480*/  LDG.E.U16 R44, desc[UR10][R12.64] ;  /* 0x0000000a0c2c7981 */ /* 0x000ea2000c1e1500 */
[----:B------:R-:W-:Y:S02]  /*0490*/  LEA.HI.X.SX32 R17, R23, R0, 0x1, P1 ;  /* 0x0000000017117211 */ /* 0x000fe400008f0eff */
[-C--:B------:R-:W-:Y:S01]  /*04a0*/  LEA R10, P0, R21, R2.reuse, 0x1 ;  /* 0x00000002150a7211 */ /* 0x080fe200078008ff */
[----:B------:R-:W-:Y:S01]  /*04b0*/  IMAD R23, R6, 0x4, R9 ;  /* 0x0000000406177824 */ /* 0x000fe200078e0209 */
[----:B------:R-:W-:Y:S01]  /*04c0*/  LEA R20, P1, R9, R2, 0x1 ;  /* 0x0000000209147211 */ /* 0x000fe200078208ff */
[----:B------:R0:W2:Y:S01]  /*04d0*/  LDG.E.U16 R40, desc[UR10][R16.64] ;  /* 0x0000000a10287981 */ /* 0x0000a2000c1e1500 */
[-C--:B------:R-:W-:Y:S02]  /*04e0*/  LEA.HI.X.SX32 R11, R21, R0.reuse, 0x1, P0 ;  /* 0x00000000150b7211 */ /* 0x080fe400000f0eff */
[----:B------:R-:W-:-:S02]  /*04f0*/  LEA.HI.X.SX32 R21, R9, R0, 0x1, P1 ;  /* 0x0000000009157211 */ /* 0x000fc400008f0eff */
[C---:B------:R-:W-:Y:S01]  /*0500*/  LEA R14, P0, R23.reuse, R2, 0x1 ;  /* 0x00000002170e7211 */ /* 0x040fe200078008ff */
[----:B------:R1:W2:Y:S01]  /*0510*/  LDG.E.U16 R45, desc[UR10][R10.64] ;  /* 0x0000000a0a2d7981 */ /* 0x0002a2000c1e1500 */
[C---:B------:R-:W-:Y:S02]  /*0520*/  LEA R9, R6.reuse, R23, 0x2 ;  /* 0x0000001706097211 */ /* 0x040fe400078e10ff */
[----:B------:R-:W-:Y:S01]  /*0530*/  LEA.HI.X.SX32 R15, R23, R0, 0x1, P0 ;  /* 0x00000000170f7211 */ /* 0x000fe200000f0eff */
[----:B------:R-:W2:Y:S01]  /*0540*/  LDG.E.U16 R46, desc[UR10][R20.64] ;  /* 0x0000000a142e7981 */ /* 0x000ea2000c1e1500 */
[C---:B0-----:R-:W-:Y:S01]  /*0550*/  LEA R16, P0, R9.reuse, R2, 0x1 ;  /* 0x0000000209107211 */ /* 0x041fe200078008ff */
[----:B------:R-:W-:Y:S02]  /*0560*/  IMAD R19, R6, 0x4, R9 ;  /* 0x0000000406137824 */ /* 0x000fe400078e0209 */
[----:B------:R0:W2:Y:S01]  /*0570*/  LDG.E.U16 R47, desc[UR10][R14.64] ;  /* 0x0000000a0e2f7981 */ /* 0x0000a2000c1e1500 */
[----:B------:R-:W-:-:S02]  /*0580*/  LEA.HI.X.SX32 R17, R9, R0, 0x1, P0 ;  /* 0x0000000009117211 */ /* 0x000fc400000f0eff */
[C---:B------:R-:W-:Y:S02]  /*0590*/  LEA R9, R6.reuse, R19, 0x2 ;  /* 0x0000001306097211 */ /* 0x040fe400078e10ff */
[-C--:B------:R-:W-:Y:S01]  /*05a0*/  LEA R12, P0, R19, R2.reuse, 0x1 ;  /* 0x00000002130c7211 */ /* 0x080fe200078008ff */
[----:B------:R0:W2:Y:S01]  /*05b0*/  LDG.E.U16 R48, desc[UR10][R16.64] ;  /* 0x0000000a10307981 */ /* 0x0000a2000c1e1500 */
[----:B------:R-:W-:Y:S01]  /*05c0*/  LEA R18, P1, R9, R2, 0x1 ;  /* 0x0000000209127211 */ /* 0x000fe200078208ff */
[C---:B------:R-:W-:Y:S01]  /*05d0*/  IMAD R23, R6.reuse, 0x4, R9 ;  /* 0x0000000406177824 */ /* 0x040fe200078e0209 */
[-C--:B------:R-:W-:Y:S02]  /*05e0*/  LEA.HI.X.SX32 R13, R19, R0.reuse, 0x1, P0 ;  /* 0x00000000130d7211 */ /* 0x080fe400000f0eff */
[----:B------:R-:W-:Y:S02]  /*05f0*/  LEA.HI.X.SX32 R19, R9, R0, 0x1, P1 ;  /* 0x0000000009137211 */ /* 0x000fe400008f0eff */
[----:B-1----:R-:W-:Y:S01]  /*0600*/  LEA R10, P0, R23, R2, 0x1 ;  /* 0x00000002170a7211 */ /* 0x002fe200078008ff */
[----:B------:R1:W2:Y:S01]  /*0610*/  LDG.E.U16 R49, desc[UR10][R12.64] ;  /* 0x0000000a0c317981 */ /* 0x0002a2000c1e1500 */
[----:B------:R-:W-:-:S02]  /*0620*/  LEA R9, R6, R23, 0x2 ;  /* 0x0000001706097211 */ /* 0x000fc400078e10ff */
[----:B------:R-:W-:Y:S01]  /*0630*/  LEA.HI.X.SX32 R11, R23, R0, 0x1, P0 ;  /* 0x00000000170b7211 */ /* 0x000fe200000f0eff */
[----:B------:R-:W2:Y:S01]  /*0640*/  LDG.E.U16 R50, desc[UR10][R18.64] ;  /* 0x0000000a12327981 */ /* 0x000ea2000c1e1500 */
[C---:B0-----:R-:W-:Y:S01]  /*0650*/  LEA R14, P0, R9.reuse, R2, 0x1 ;  /* 0x00000002090e7211 */ /* 0x041fe200078008ff */
[C---:B------:R-:W-:Y:S02]  /*0660*/  IMAD R21, R6.reuse, 0x4, R9 ;  /* 0x0000000406157824 */ /* 0x040fe400078e0209 */
[----:B------:R0:W2:Y:S01]  /*0670*/  LDG.E.U16 R51, desc[UR10][R10.64] ;  /* 0x0000000a0a337981 */ /* 0x0000a2000c1e1500 */
[----:B------:R-:W-:Y:S02]  /*0680*/  LEA.HI.X.SX32 R15, R9, R0, 0x1, P0 ;  /* 0x00000000090f7211 */ /* 0x000fe400000f0eff */
[C---:B------:R-:W-:Y:S02]  /*0690*/  LEA R9, R6.reuse, R21, 0x2 ;  /* 0x0000001506097211 */ /* 0x040fe400078e10ff */
[-C--:B------:R-:W-:Y:S01]  /*06a0*/  LEA R16, P0, R21, R2.reuse, 0x1 ;  /* 0x0000000215107211 */ /* 0x080fe200078008ff */
[----:B------:R0:W2:Y:S01]  /*06b0*/  LDG.E.U16 R52, desc[UR10][R14.64] ;  /* 0x0000000a0e347981 */ /* 0x0000a2000c1e1500 */
[----:B------:R-:W-:Y:S01]  /*06c0*/  LEA R20, P1, R9, R2, 0x1 ;  /* 0x0000000209147211 */ /* 0x000fe200078208ff */
[----:B------:R-:W-:Y:S01]  /*06d0*/  IMAD R23, R6, 0x4, R9 ;  /* 0x0000000406177824 */ /* 0x000fe200078e0209 */
[----:B------:R-:W-:-:S02]  /*06e0*/  LEA.HI.X.SX32 R17, R21, R0, 0x1, P0 ;  /* 0x0000000015117211 */ /* 0x000fc400000f0eff */
[----:B------:R-:W-:Y:S02]  /*06f0*/  LEA.HI.X.SX32 R21, R9, R0, 0x1, P1 ;  /* 0x0000000009157211 */ /* 0x000fe400008f0eff */
[C---:B-1----:R-:W-:Y:S01]  /*0700*/  LEA R12, P0, R23.reuse, R2, 0x1 ;  /* 0x00000002170c7211 */ /* 0x042fe200078008ff */
[----:B------:R1:W3:Y:S01]  /*0710*/  LDG.E.U16 R53, desc[UR10][R16.64] ;  /* 0x0000000a10357981 */ /* 0x0002e2000c1e1500 */
[C---:B------:R-:W-:Y:S02]  /*0720*/  LEA R9, R6.reuse, R23, 0x2 ;  /* 0x0000001706097211 */ /* 0x040fe400078e10ff */
[----:B------:R-:W-:Y:S01]  /*0730*/  LEA.HI.X.SX32 R13, R23, R0, 0x1, P0 ;  /* 0x00000000170d7211 */ /* 0x000fe200000f0eff */
[----:B------:R-:W3:Y:S01]  /*0740*/  LDG.E.U16 R54, desc[UR10][R20.64] ;  /* 0x0000000a14367981 */ /* 0x000ee2000c1e1500 */
[C---:B0-----:R-:W-:Y:S01]  /*0750*/  LEA R10, P0, R9.reuse, R2, 0x1 ;  /* 0x00000002090a7211 */ /* 0x041fe200078008ff */
[----:B------:R-:W-:Y:S02]  /*0760*/  IMAD R19, R6, 0x4, R9 ;  /* 0x0000000406137824 */ /* 0x000fe400078e0209 */
[----:B------:R0:W4:Y:S01]  /*0770*/  LDG.E.U16 R55, desc[UR10][R12.64] ;  /* 0x0000000a0c377981 */ /* 0x000122000c1e1500 */
[----:B------:R-:W-:-:S02]  /*0780*/  LEA.HI.X.SX32 R11, R9, R0, 0x1, P0 ;  /* 0x00000000090b7211 */ /* 0x000fc400000f0eff */
[C---:B------:R-:W-:Y:S02]  /*0790*/  LEA R9, R6.reuse, R19, 0x2 ;  /* 0x0000001306097211 */ /* 0x040fe400078e10ff */
[-C--:B------:R-:W-:Y:S01]  /*07a0*/  LEA R14, P0, R19, R2.reuse, 0x1 ;  /* 0x00000002130e7211 */ /* 0x080fe200078008ff */
[----:B------:R0:W4:Y:S01]  /*07b0*/  LDG.E.U16 R56, desc[UR10][R10.64] ;  /* 0x0000000a0a387981 */ /* 0x000122000c1e1500 */
[----:B------:R-:W-:Y:S01]  /*07c0*/  LEA R18, P1, R9, R2, 0x1 ;  /* 0x0000000209127211 */ /* 0x000fe200078208ff */
[C---:B------:R-:W-:Y:S01]  /*07d0*/  IMAD R23, R6.reuse, 0x4, R9 ;  /* 0x0000000406177824 */ /* 0x040fe200078e0209 */
[-C--:B------:R-:W-:Y:S02]  /*07e0*/  LEA.HI.X.SX32 R15, R19, R0.reuse, 0x1, P0 ;  /* 0x00000000130f7211 */ /* 0x080fe400000f0eff */
[----:B------:R-:W-:Y:S02]  /*07f0*/  LEA.HI.X.SX32 R19, R9, R0, 0x1, P1 ;  /* 0x0000000009137211 */ /* 0x000fe400008f0eff */
[----:B-1----:R-:W-:Y:S01]  /*0800*/  LEA R16, P0, R23, R2, 0x1 ;  /* 0x0000000217107211 */ /* 0x002fe200078008ff */
[----:B------:R1:W4:Y:S01]  /*0810*/  LDG.E.U16 R57, desc[UR10][R14.64] ;  /* 0x0000000a0e397981 */ /* 0x000322000c1e1500 */
[----:B------:R-:W-:-:S02]  /*0820*/  LEA R9, R6, R23, 0x2 ;  /* 0x0000001706097211 */ /* 0x000fc400078e10ff */
[----:B------:R-:W-:Y:S01]  /*0830*/  LEA.HI.X.SX32 R17, R23, R0, 0x1, P0 ;  /* 0x0000000017117211 */ /* 0x000fe200000f0eff */
[----:B------:R1:W4:Y:S01]  /*0840*/  LDG.E.U16 R58, desc[UR10][R18.64] ;  /* 0x0000000a123a7981 */ /* 0x000322000c1e1500 */
[C---:B0-----:R-:W-:Y:S01]  /*0850*/  LEA R12, P0, R9.reuse, R2, 0x1 ;  /* 0x00000002090c7211 */ /* 0x041fe200078008ff */
[C---:B------:R-:W-:Y:S02]  /*0860*/  IMAD R21, R6.reuse, 0x4, R9 ;  /* 0x0000000406157824 */ /* 0x040fe400078e0209 */
[----:B------:R0:W4:Y:S01]  /*0870*/  LDG.E.U16 R59, desc[UR10][R16.64] ;  /* 0x0000000a103b7981 */ /* 0x000122000c1e1500 */
[----:B------:R-:W-:Y:S02]  /*0880*/  LEA.HI.X.SX32 R13, R9, R0, 0x1, P0 ;  /* 0x00000000090d7211 */ /* 0x000fe400000f0eff */
[C---:B------:R-:W-:Y:S02]  /*0890*/  LEA R9, R6.reuse, R21, 0x2 ;  /* 0x0000001506097211 */ /* 0x040fe400078e10ff */
[-C--:B------:R-:W-:Y:S01]  /*08a0*/  LEA R10, P0, R21, R2.reuse, 0x1 ;  /* 0x00000002150a7211 */ /* 0x080fe200078008ff */
[----:B------:R0:W4:Y:S02]  /*08b0*/  LDG.E.U16 R60, desc[UR10][R12.64] ;  /* 0x0000000a0c3c7981 */ /* 0x000124000c1e1500 */
[----:B------:R-:W-:Y:S01]  /*08c0*/  IMAD R23, R6, 0x4, R9 ;  /* 0x0000000406177824 */ /* 0x000fe200078e0209 */
[----:B------:R-:W-:-:S04]  /*08d0*/  LEA R20, P1, R9, R2, 0x1 ;  /* 0x0000000209147211 */ /* 0x000fc800078208ff */
[C---:B------:R-:W-:Y:S02]  /*08e0*/  LEA R25, R6.reuse, R23, 0x2 ;  /* 0x0000001706197211 */ /* 0x040fe400078e10ff */
[-C--:B------:R-:W-:Y:S02]  /*08f0*/  LEA.HI.X.SX32 R11, R21, R0.reuse, 0x1, P0 ;  /* 0x00000000150b7211 */ /* 0x080fe400000f0eff */
[----:B------:R-:W-:Y:S01]  /*0900*/  LEA.HI.X.SX32 R21, R9, R0, 0x1, P1 ;  /* 0x0000000009157211 */ /* 0x000fe200008f0eff */
[C---:B------:R-:W-:Y:S01]  /*0910*/  IMAD R9, R6.reuse, 0x4, R25 ;  /* 0x0000000406097824 */ /* 0x040fe200078e0219 */
[C---:B-1----:R-:W-:Y:S01]  /*0920*/  LEA R14, P0, R23.reuse, R2, 0x1 ;  /* 0x00000002170e7211 */ /* 0x042fe200078008ff */
[----:B------:R1:W5:Y:S03]  /*0930*/  LDG.E.U16 R61, desc[UR10][R10.64] ;  /* 0x0000000a0a3d7981 */ /* 0x000366000c1e1500 */
[----:B------:R-:W-:Y:S01]  /*0940*/  LEA R19, R6, R9, 0x2 ;  /* 0x0000000906137211 */ /* 0x000fe200078e10ff */
[----:B------:R1:W5:Y:S01]  /*0950*/  LDG.E.U16 R62, desc[UR10][R20.64] ;  /* 0x0000000a143e7981 */ /* 0x000362000c1e1500 */
[----:B------:R-:W-:-:S02]  /*0960*/  LEA.HI.X.SX32 R15, R23, R0, 0x1, P0 ;  /* 0x00000000170f7211 */ /* 0x000fc400000f0eff */
[C---:B0-----:R-:W-:Y:S01]  /*0970*/  LEA R16, P0, R25.reuse, R2, 0x1 ;  /* 0x0000000219107211 */ /* 0x041fe200078008ff */
[C---:B------:R-:W-:Y:S02]  /*0980*/  IMAD R23, R6.reuse, 0x4, R19 ;  /* 0x0000000406177824 */ /* 0x040fe400078e0213 */
[----:B------:R0:W5:Y:S01]  /*0990*/  LDG.E.U16 R63, desc[UR10][R14.64] ;  /* 0x0000000a0e3f7981 */ /* 0x000162000c1e1500 */
[----:B------:R-:W-:Y:S02]  /*09a0*/  LEA.HI.X.SX32 R17, R25, R0, 0x1, P0 ;  /* 0x0000000019117211 */ /* 0x000fe400000f0eff */
[C---:B------:R-:W-:Y:S02]  /*09b0*/  LEA R12, P0, R9.reuse, R2, 0x1 ;  /* 0x00000002090c7211 */ /* 0x040fe400078008ff */
[----:B------:R-:W-:Y:S01]  /*09c0*/  LEA R25, R6, R23, 0x2 ;  /* 0x0000001706197211 */ /* 0x000fe200078e10ff */
[----:B------:R0:W5:Y:S01]  /*09d0*/  LDG.E.U16 R64, desc[UR10][R16.64] ;  /* 0x0000000a10407981 */ /* 0x000162000c1e1500 */
[----:B------:R-:W-:-:S03]  /*09e0*/  LEA.HI.X.SX32 R13, R9, R0, 0x1, P0 ;  /* 0x00000000090d7211 */ /* 0x000fc600000f0eff */
[C---:B------:R-:W-:Y:S01]  /*09f0*/  IMAD R9, R6.reuse, 0x4, R25 ;  /* 0x0000000406097824 */ /* 0x040fe200078e0219 */
[C---:B-1----:R-:W-:Y:S01]  /*0a00*/  LEA R10, P0, R23.reuse, R2, 0x1 ;  /* 0x00000002170a7211 */ /* 0x042fe200078008ff */
[----:B------:R1:W5:Y:S03]  /*0a10*/  LDG.E.U16 R65, desc[UR10][R12.64] ;  /* 0x0000000a0c417981 */ /* 0x000366000c1e1500 */
[----:B------:R-:W-:Y:S02]  /*0a20*/  LEA R21, R6, R9, 0x2 ;  /* 0x0000000906157211 */ /* 0x000fe400078e10ff */
[----:B------:R-:W-:-:S03]  /*0a30*/  LEA.HI.X.SX32 R11, R23, R0, 0x1, P0 ;  /* 0x00000000170b7211 */ /* 0x000fc600000f0eff */
[C---:B------:R-:W-:Y:S01]  /*0a40*/  IMAD R23, R6.reuse, 0x4, R21 ;  /* 0x0000000406177824 */ /* 0x040fe200078e0215 */
[C---:B0-----:R-:W-:Y:S01]  /*0a50*/  LEA R14, P0, R25.reuse, R2, 0x1 ;  /* 0x00000002190e7211 */ /* 0x041fe200078008ff */
[----:B------:R0:W5:Y:S03]  /*0a60*/  LDG.E.U16 R67, desc[UR10][R10.64] ;  /* 0x0000000a0a437981 */ /* 0x000166000c1e1500 */
[----:B------:R-:W-:Y:S02]  /*0a70*/  LEA R27, R6, R23, 0x2 ;  /* 0x00000017061b7211 */ /* 0x000fe400078e10ff */
[----:B------:R-:W-:-:S03]  /*0a80*/  LEA.HI.X.SX32 R15, R25, R0, 0x1, P0 ;  /* 0x00000000190f7211 */ /* 0x000fc600000f0eff */
[C---:B------:R-:W-:Y:S01]  /*0a90*/  IMAD R25, R6.reuse, 0x4, R27 ;  /* 0x0000000406197824 */ /* 0x040fe200078e021b */
[C---:B------:R-:W-:Y:S01]  /*0aa0*/  LEA R16, P0, R9.reuse, R2, 0x1 ;  /* 0x0000000209107211 */ /* 0x040fe200078008ff */
[----:B------:R0:W5:Y:S03]  /*0ab0*/  LDG.E.U16 R68, desc[UR10][R14.64] ;  /* 0x0000000a0e447981 */ /* 0x000166000c1e1500 */
[----:B------:R-:W-:Y:S02]  /*0ac0*/  LEA R29, R6, R25, 0x2 ;  /* 0x00000019061d7211 */ /* 0x000fe400078e10ff */
[----:B------:R-:W-:-:S03]  /*0ad0*/  LEA.HI.X.SX32 R17, R9, R0, 0x1, P0 ;  /* 0x0000000009117211 */ /* 0x000fc600000f0eff */
[C---:B------:R-:W-:Y:S01]  /*0ae0*/  IMAD R9, R6.reuse, 0x4, R29 ;  /* 0x0000000406097824 */ /* 0x040fe200078e021d */
[C---:B-1----:R-:W-:Y:S01]  /*0af0*/  LEA R12, P0, R23.reuse, R2, 0x1 ;  /* 0x00000002170c7211 */ /* 0x042fe200078008ff */
[----:B------:R1:W5:Y:S03]  /*0b00*/  LDG.E.U16 R69, desc[UR10][R16.64] ;  /* 0x0000000a10457981 */ /* 0x000366000c1e1500 */
[C---:B------:R-:W-:Y:S02]  /*0b10*/  LEA R31, R6.reuse, R9, 0x2 ;  /* 0x00000009061f7211 */ /* 0x040fe400078e10ff */
[----:B------:R-:W-:Y:S02]  /*0b20*/  LEA.HI.X.SX32 R13, R23, R0, 0x1, P0 ;  /* 0x00000000170d7211 */ /* 0x000fe400000f0eff */
[-C--:B0-----:R-:W-:Y:S01]  /*0b30*/  LEA R10, P0, R27, R2.reuse, 0x1 ;  /* 0x000000021b0a7211 */ /* 0x081fe200078008ff */
[----:B------:R-:W-:Y:S01]  /*0b40*/  IMAD R23, R6, 0x4, R31 ;  /* 0x0000000406177824 */ /* 0x000fe200078e021f */
[----:B------:R-:W-:Y:S01]  /*0b50*/  LEA R18, P1, R19, R2, 0x1 ;  /* 0x0000000213127211 */ /* 0x000fe200078208ff */
[----:B------:R-:W5:Y:S01]  /*0b60*/  LDG.E.U16 R71, desc[UR10][R12.64] ;  /* 0x0000000a0c477981 */ /* 0x000f62000c1e1500 */
[----:B------:R-:W-:-:S02]  /*0b70*/  LEA.HI.X.SX32 R11, R27, R0, 0x1, P0 ;  /* 0x000000001b0b7211 */ /* 0x000fc400000f0eff */
[C---:B------:R-:W-:Y:S02]  /*0b80*/  LEA R27, R6.reuse, R23, 0x2 ;  /* 0x00000017061b7211 */ /* 0x040fe400078e10ff */
[----:B------:R-:W-:Y:S01]  /*0b90*/  LEA.HI.X.SX32 R19, R19, R0, 0x1, P1 ;  /* 0x0000000013137211 */ /* 0x000fe200008f0eff */
[----:B------:R-:W5:Y:S01]  /*0ba0*/  LDG.E.U16 R72, desc[UR10][R10.64] ;  /* 0x0000000a0a487981 */ /* 0x000f62000c1e1500 */
[-C--:B------:R-:W-:Y:S01]  /*0bb0*/  LEA R20, P1, R21, R2.reuse, 0x1 ;  /* 0x0000000215147211 */ /* 0x080fe200078208ff */
[----:B------:R-:W-:Y:S01]  /*0bc0*/  IMAD R33, R6, 0x4, R27 ;  /* 0x0000000406217824 */ /* 0x000fe200078e021b */
[----:B------:R-:W-:Y:S01]  /*0bd0*/  LEA R14, P0, R25, R2, 0x1 ;  /* 0x00000002190e7211 */ /* 0x000fe200078008ff */
[----:B------:R0:W5:Y:S01]  /*0be0*/  LDG.E.U16 R66, desc[UR10][R18.64] ;  /* 0x0000000a12427981 */ /* 0x000162000c1e1500 */
[-C--:B------:R-:W-:Y:S02]  /*0bf0*/  LEA.HI.X.SX32 R21, R21, R0.reuse, 0x1, P1 ;  /* 0x0000000015157211 */ /* 0x080fe400008f0eff */
[----:B------:R-:W-:-:S02]  /*0c00*/  LEA.HI.X.SX32 R15, R25, R0, 0x1, P0 ;  /* 0x00000000190f7211 */ /* 0x000fc400000f0eff */
[C---:B-1----:R-:W-:Y:S01]  /*0c10*/  LEA R16, P1, R29.reuse, R2, 0x1 ;  /* 0x000000021d107211 */ /* 0x042fe200078208ff */
[----:B------:R-:W5:Y:S01]  /*0c20*/  LDG.E.U16 R70, desc[UR10][R20.64] ;  /* 0x0000000a14467981 */ /* 0x000f62000c1e1500 */
[C---:B------:R-:W-:Y:S02]  /*0c30*/  LEA R25, R6.reuse, R33, 0x2 ;  /* 0x0000002106197211 */ /* 0x040fe400078e10ff */
[----:B------:R-:W-:Y:S01]  /*0c40*/  LEA.HI.X.SX32 R17, R29, R0, 0x1, P1 ;  /* 0x000000001d117211 */ /* 0x000fe200008f0eff */
[----:B------:R1:W5:Y:S01]  /*0c50*/  LDG.E.U16 R73, desc[UR10][R14.64] ;  /* 0x0000000a0e497981 */ /* 0x000362000c1e1500 */
[C---:B0-----:R-:W-:Y:S01]  /*0c60*/  LEA R18, P0, R9.reuse, R2, 0x1 ;  /* 0x0000000209127211 */ /* 0x041fe200078008ff */
[----:B------:R-:W-:Y:S02]  /*0c70*/  IMAD R29, R6, 0x4, R25 ;  /* 0x00000004061d7824 */ /* 0x000fe400078e0219 */
[----:B------:R0:W5:Y:S01]  /*0c80*/  LDG.E.U16 R74, desc[UR10][R16.64] ;  /* 0x0000000a104a7981 */ /* 0x000162000c1e1500 */
[----:B------:R-:W-:-:S02]  /*0c90*/  LEA.HI.X.SX32 R19, R9, R0, 0x1, P0 ;  /* 0x0000000009137211 */ /* 0x000fc400000f0eff */
[C---:B------:R-:W-:Y:S02]  /*0ca0*/  LEA R12, P0, R31.reuse, R2, 0x1 ;  /* 0x000000021f0c7211 */ /* 0x040fe400078008ff */
[----:B------:R-:W-:Y:S01]  /*0cb0*/  LEA R9, R6, R29, 0x2 ;  /* 0x0000001d06097211 */ /* 0x000fe200078e10ff */
[----:B------:R-:W5:Y:S01]  /*0cc0*/  LDG.E.U16 R75, desc[UR10][R18.64] ;  /* 0x0000000a124b7981 */ /* 0x000f62000c1e1500 */
[----:B------:R-:W-:-:S03]  /*0cd0*/  LEA.HI.X.SX32 R13, R31, R0, 0x1, P0 ;  /* 0x000000001f0d7211 */ /* 0x000fc600000f0eff */
[C---:B------:R-:W-:Y:S01]  /*0ce0*/  IMAD R31, R6.reuse, 0x4, R9 ;  /* 0x00000004061f7824 */ /* 0x040fe200078e0209 */
[----:B------:R-:W-:Y:S01]  /*0cf0*/  LEA R10, P0, R23, R2, 0x1 ;  /* 0x00000002170a7211 */ /* 0x000fe200078008ff */
[----:B------:R0:W5:Y:S03]  /*0d00*/  LDG.E.U16 R76, desc[UR10][R12.64] ;  /* 0x0000000a0c4c7981 */ /* 0x000166000c1e1500 */
[----:B------:R-:W-:-:S05]  /*0d10*/  LEA R35, R6, R31, 0x2 ;  /* 0x0000001f06237211 */ /* 0x000fca00078e10ff */
[----:B------:R-:W-:Y:S01]  /*0d20*/  IMAD R37, R6, 0x4, R35 ;  /* 0x0000000406257824 */ /* 0x000fe200078e0223 */
[----:B------:R-:W-:-:S04]  /*0d30*/  LEA.HI.X.SX32 R11, R23, R0, 0x1, P0 ;  /* 0x00000000170b7211 */ /* 0x000fc800000f0eff */
[----:B------:R-:W-:Y:S01]  /*0d40*/  LEA R23, R6, R37, 0x2 ;  /* 0x0000002506177211 */ /* 0x000fe200078e10ff */
[----:B------:R0:W5:Y:S01]  /*0d50*/  LDG.E.U16 R77, desc[UR10][R10.64] ;  /* 0x0000000a0a4d7981 */ /* 0x000162000c1e1500 */
[----:B-1----:R-:W-:-:S03]  /*0d60*/  LEA R14, P0, R25, R2, 0x1 ;  /* 0x00000002190e7211 */ /* 0x002fc600078008ff */
[C---:B------:R-:W-:Y:S01]  /*0d70*/  IMAD R39, R6.reuse, 0x4, R23 ;  /* 0x0000000406277824 */ /* 0x040fe200078e0217 */
[----:B------:R-:W-:Y:S02]  /*0d80*/  LEA.HI.X.SX32 R15, R25, R0, 0x1, P0 ;  /* 0x00000000190f7211 */ /* 0x000fe400000f0eff */
[C---:B0-----:R-:W-:Y:S02]  /*0d90*/  LEA R16, P0, R9.reuse, R2, 0x1 ;  /* 0x0000000209107211 */ /* 0x041fe400078008ff */
[C---:B------:R-:W-:Y:S01]  /*0da0*/  LEA R25, R6.reuse, R39, 0x2 ;  /* 0x0000002706197211 */ /* 0x040fe200078e10ff */
[----:B------:R-:W5:Y:S01]  /*0db0*/  LDG.E.U16 R79, desc[UR10][R14.64] ;  /* 0x0000000a0e4f7981 */ /* 0x000f62000c1e1500 */
[----:B------:R-:W-:Y:S02]  /*0dc0*/  LEA.HI.X.SX32 R17, R9, R0, 0x1, P0 ;  /* 0x0000000009117211 */ /* 0x000fe400000f0eff */
[-C--:B------:R-:W-:Y:S01]  /*0dd0*/  LEA R20, P1, R27, R2.reuse, 0x1 ;  /* 0x000000021b147211 */ /* 0x080fe200078208ff */
[----:B------:R-:W-:Y:S01]  /*0de0*/  IMAD R9, R6, 0x4, R25 ;  /* 0x0000000406097824 */ /* 0x000fe200078e0219 */
[----:B------:R-:W-:Y:S01]  /*0df0*/  LEA R12, P0, R23, R2, 0x1 ;  /* 0x00000002170c7211 */ /* 0x000fe200078008ff */
[----:B------:R-:W5:Y:S01]  /*0e00*/  LDG.E.U16 R80, desc[UR10][R16.64] ;  /* 0x0000000a10507981 */ /* 0x000f62000c1e1500 */
[----:B------:R-:W-:-:S02]  /*0e10*/  LEA.HI.X.SX32 R21, R27, R0, 0x1, P1 ;  /* 0x000000001b157211 */ /* 0x000fc400008f0eff */
[C---:B------:R-:W-:Y:S02]  /*0e20*/  LEA R18, P1, R35.reuse, R2, 0x1 ;  /* 0x0000000223127211 */ /* 0x040fe400078208ff */
[----:B------:R-:W-:Y:S01]  /*0e30*/  LEA R11, R6, R9, 0x2 ;  /* 0x00000009060b7211 */ /* 0x000fe200078e10ff */
[----:B------:R0:W5:Y:S01]  /*0e40*/  LDG.E.U16 R78, desc[UR10][R20.64] ;  /* 0x0000000a144e7981 */ /* 0x000162000c1e1500 */
[----:B------:R-:W-:-:S03]  /*0e50*/  LEA.HI.X.SX32 R19, R35, R0, 0x1, P1 ;  /* 0x0000000023137211 */ /* 0x000fc600008f0eff */
[C---:B------:R-:W-:Y:S01]  /*0e60*/  IMAD R35, R6.reuse, 0x4, R11 ;  /* 0x0000000406237824 */ /* 0x040fe200078e020b */
[----:B------:R-:W-:Y:S01]  /*0e70*/  LEA.HI.X.SX32 R13, R23, R0, 0x1, P0 ;  /* 0x00000000170d7211 */ /* 0x000fe200000f0eff */
[----:B------:R-:W5:Y:S03]  /*0e80*/  LDG.E.U16 R81, desc[UR10][R18.64] ;  /* 0x0000000a12517981 */ /* 0x000f66000c1e1500 */
[----:B------:R-:W-:Y:S01]  /*0e90*/  LEA R27, R6, R35, 0x2 ;  /* 0x00000023061b7211 */ /* 0x000fe200078e10ff */
[----:B------:R1:W5:Y:S01]  /*0ea0*/  LDG.E.U16 R82, desc[UR10][R12.64] ;  /* 0x0000000a0c527981 */ /* 0x000362000c1e1500 */
[----:B0-----:R-:W-:-:S03]  /*0eb0*/  LEA R20, P0, R25, R2, 0x1 ;  /* 0x0000000219147211 */ /* 0x001fc600078008ff */
[C---:B------:R-:W-:Y:S01]  /*0ec0*/  IMAD R41, R6.reuse, 0x4, R27 ;  /* 0x0000000406297824 */ /* 0x040fe200078e021b */
[----:B------:R-:W-:Y:S02]  /*0ed0*/  LEA.HI.X.SX32 R21, R25, R0, 0x1, P0 ;  /* 0x0000000019157211 */ /* 0x000fe400000f0eff */
[-C--:B------:R-:W-:Y:S02]  /*0ee0*/  LEA R22, P1, R11, R2.reuse, 0x1 ;  /* 0x000000020b167211 */ /* 0x080fe400078208ff */
[----:B------:R-:W-:Y:S01]  /*0ef0*/  LEA R24, P0, R27, R2, 0x1 ;  /* 0x000000021b187211 */ /* 0x000fe200078008ff */
[----:B------:R0:W5:Y:S01]  /*0f00*/  LDG.E.U16 R83, desc[UR10][R20.64] ;  /* 0x0000000a14537981 */ /* 0x000162000c1e1500 */
[----:B------:R-:W-:Y:S02]  /*0f10*/  LEA R43, R6, R41, 0x2 ;  /* 0x00000029062b7211 */ /* 0x000fe400078e10ff */
[-C--:B------:R-:W-:Y:S02]  /*0f20*/  LEA.HI.X.SX32 R23, R11, R0.reuse, 0x1, P1 ;  /* 0x000000000b177211 */ /* 0x080fe400008f0eff */
[----:B------:R-:W-:-:S02]  /*0f30*/  LEA.HI.X.SX32 R25, R27, R0, 0x1, P0 ;  /* 0x000000001b197211 */ /* 0x000fc400000f0eff */
[-C--:B------:R-:W-:Y:S01]  /*0f40*/  LEA R26, P1, R43, R2.reuse, 0x1 ;  /* 0x000000022b1a7211 */ /* 0x080fe200078208ff */
[----:B------:R0:W5:Y:S01]  /*0f50*/  LDG.E.U16 R84, desc[UR10][R22.64] ;  /* 0x0000000a16547981 */ /* 0x000162000c1e1500 */
[----:B------:R-:W-:Y:S02]  /*0f60*/  LEA R10, P0, R33, R2, 0x1 ;  /* 0x00000002210a7211 */ /* 0x000fe400078008ff */
[-C--:B------:R-:W-:Y:S01]  /*0f70*/  LEA.HI.X.SX32 R27, R43, R0.reuse, 0x1, P1 ;  /* 0x000000002b1b7211 */ /* 0x080fe200008f0eff */
[----:B------:R-:W5:Y:S01]  /*0f80*/  LDG.E.U16 R25, desc[UR10][R24.64] ;  /* 0x0000000a18197981 */ /* 0x000f62000c1e1500 */
[----:B------:R-:W-:Y:S02]  /*0f90*/  LEA.HI.X.SX32 R11, R33, R0, 0x1, P0 ;  /* 0x00000000210b7211 */ /* 0x000fe400000f0eff */
[-C--:B-1----:R-:W-:Y:S01]  /*0fa0*/  LEA R12, P1, R29, R2.reuse, 0x1 ;  /* 0x000000021d0c7211 */ /* 0x082fe200078208ff */
[----:B------:R-:W-:Y:S01]  /*0fb0*/  IMAD R43, R6, 0x4, R43 ;  /* 0x00000004062b7824 */ /* 0x000fe200078e022b */
[----:B------:R-:W-:Y:S01]  /*0fc0*/  LEA R14, P0, R31, R2, 0x1 ;  /* 0x000000021f0e7211 */ /* 0x000fe200078008ff */
[----:B------:R-:W5:Y:S01]  /*0fd0*/  LDG.E.U16 R26, desc[UR10][R26.64] ;  /* 0x0000000a1a1a7981 */ /* 0x000f62000c1e1500 */
[----:B------:R-:W-:-:S02]  /*0fe0*/  LEA.HI.X.SX32 R13, R29, R0, 0x1, P1 ;  /* 0x000000001d0d7211 */ /* 0x000fc400008f0eff */
[----:B------:R-:W-:Y:S01]  /*0ff0*/  LEA.HI.X.SX32 R15, R31, R0, 0x1, P0 ;  /* 0x000000001f0f7211 */ /* 0x000fe200000f0eff */
[----:B------:R1:W5:Y:S01]  /*1000*/  LDG.E.U16 R29, desc[UR10][R10.64] ;  /* 0x0000000a0a1d7981 */ /* 0x000362000c1e1500 */
[-C--:B------:R-:W-:Y:S02]  /*1010*/  LEA R16, P1, R37, R2.reuse, 0x1 ;  /* 0x0000000225107211 */ /* 0x080fe400078208ff */
[----:B------:R-:W-:Y:S01]  /*1020*/  LEA R18, P0, R39, R2, 0x1 ;  /* 0x0000000227127211 */ /* 0x000fe200078008ff */
[----:B------:R1:W5:Y:S01]  /*1030*/  LDG.E.U16 R24, desc[UR10][R12.64] ;  /* 0x0000000a0c187981 */ /* 0x000362000c1e1500 */
[-C--:B------:R-:W-:Y:S02]  /*1040*/  LEA.HI.X.SX32 R17, R37, R0.reuse, 0x1, P1 ;  /* 0x0000000025117211 */ /* 0x080fe400008f0eff */
[----:B------:R-:W-:Y:S01]  /*1050*/  LEA.HI.X.SX32 R19, R39, R0, 0x1, P0 ;  /* 0x0000000027137211 */ /* 0x000fe200000f0eff */
[----:B------:R1:W5:Y:S01]  /*1060*/  LDG.E.U16 R14, desc[UR10][R14.64] ;  /* 0x0000000a0e0e7981 */ /* 0x000362000c1e1500 */
[----:B0-----:R-:W-:-:S02]  /*1070*/  LEA R20, P0, R9, R2, 0x1 ;  /* 0x0000000209147211 */ /* 0x001fc400078008ff */
[----:B------:R-:W-:Y:S01]  /*1080*/  LEA R22, P1, R35, R2, 0x1 ;  /* 0x0000000223167211 */ /* 0x000fe200078208ff */
[----:B------:R-:W5:Y:S01]  /*1090*/  LDG.E.U16 R16, desc[UR10][R16.64] ;  /* 0x0000000a10107981 */ /* 0x000f62000c1e1500 */
[-C--:B------:R-:W-:Y:S02]  /*10a0*/  LEA.HI.X.SX32 R21, R9, R0.reuse, 0x1, P0 ;  /* 0x0000000009157211 */ /* 0x080fe400000f0eff */
[----:B------:R-:W-:Y:S01]  /*10b0*/  LEA.HI.X.SX32 R23, R35, R0, 0x1, P1 ;  /* 0x0000000023177211 */ /* 0x000fe200008f0eff */
[----:B------:R-:W5:Y:S01]  /*10c0*/  LDG.E.U16 R18, desc[UR10][R18.64] ;  /* 0x0000000a12127981 */ /* 0x000f62000c1e1500 */
[-C--:B-1----:R-:W-:Y:S02]  /*10d0*/  LEA R10, P0, R41, R2.reuse, 0x1 ;  /* 0x00000002290a7211 */ /* 0x082fe400078008ff */
[----:B------:R-:W-:Y:S01]  /*10e0*/  LEA R12, P1, R43, R2, 0x1 ;  /* 0x000000022b0c7211 */ /* 0x000fe200078208ff */
[----:B------:R-:W5:Y:S01]  /*10f0*/  LDG.E.U16 R20, desc[UR10][R20.64] ;  /* 0x0000000a14147981 */ /* 0x000f62000c1e1500 */
[----:B------:R-:W-:-:S02]  /*1100*/  LEA.HI.X.SX32 R11, R41, R0, 0x1, P0 ;  /* 0x00000000290b7211 */ /* 0x000fc400000f0eff */
[----:B------:R-:W-:Y:S01]  /*1110*/  LEA.HI.X.SX32 R13, R43, R0, 0x1, P1 ;  /* 0x000000002b0d7211 */ /* 0x000fe200008f0eff */
[----:B------:R-:W5:Y:S04]  /*1120*/  LDG.E.U16 R22, desc[UR10][R22.64] ;  /* 0x0000000a16167981 */ /* 0x000f68000c1e1500 */
[----:B------:R-:W5:Y:S04]  /*1130*/  LDG.E.U16 R10, desc[UR10][R10.64] ;  /* 0x0000000a0a0a7981 */ /* 0x000f68000c1e1500 */
[----:B------:R-:W5:Y:S01]  /*1140*/  LDG.E.U16 R12, desc[UR10][R12.64] ;  /* 0x0000000a0c0c7981 */ /* 0x000f62000c1e1500 */
[----:B------:R-:W0:Y:S01]  /*1150*/  S2UR UR6, SR_CgaCtaId ;  /* 0x00000000000679c3 */ /* 0x000e220000008800 */
[----:B------:R-:W-:Y:S01]  /*1160*/  UMOV UR4, 0x400 ;  /* 0x0000040000047882 */ /* 0x000fe20000000000 */
[----:B------:R-:W-:-:S02]  /*1170*/  SHF.R.S32.HI R0, RZ, 0x6, R5 ;  /* 0x00000006ff007819 */ /* 0x000fc40000011405 */
[----:B------:R-:W-:Y:S02]  /*1180*/  LOP3.LUT R9, R5, 0x3f, RZ, 0xc0, !PT ;  /* 0x0000003f05097812 */ /* 0x000fe400078ec0ff */
[----:B------:R-:W-:Y:S02]  /*1190*/  SGXT R0, R0, 0x1 ;  /* 0x000000010000781a */ /* 0x000fe40000000200 */
[----:B------:R-:W-:Y:S01]  /*11a0*/  SHF.L.U32 R15, R9, 0x1, RZ ;  /* 0x00000001090f7819 */ /* 0x000fe200000006ff */
[----:B0-----:R-:W-:Y:S01]  /*11b0*/  ULEA UR6, UR6, UR4, 0x18 ;  /* 0x0000000406067291 */ /* 0x001fe2000f8ec0ff */
[----:B------:R-:W0:Y:S02]  /*11c0*/  LDCU UR4, c[0x0][0x3f0] ;  /* 0x00007e00ff0477ac */ /* 0x000e240008000800 */
[----:B------:R-:W-:-:S04]  /*11d0*/  LOP3.LUT R15, R15, 0x90, R0, 0x78, !PT ;  /* 0x000000900f0f7812 */ /* 0x000fc800078e7800 */
[----:B------:R-:W-:Y:S02]  /*11e0*/  LOP3.LUT R6, R15, 0x20, RZ, 0x3c, !PT ;  /* 0x000000200f067812 */ /* 0x000fe400078e3cff */
[----:B--2---:R1:W-:Y:S01]  /*11f0*/  STS.U16 [R15+UR6+0x8000], R3 ;  /* 0x008000030f007988 */ /* 0x0043e20008000406 */
[----:B0-----:R-:W-:-:S03]  /*1200*/  UISETP.GE.AND UP0, UPT, UR4, 0x1, UPT ;  /* 0x000000010400788c */ /* 0x001fc6000bf06270 */
[----:B---3--:R0:W-:Y:S01]  /*1210*/  STS.U16 [R15+UR6+0x8200], R4 ;  /* 0x008200040f007988 */ /* 0x0081e20008000406 */
[----:B------:R-:W-:Y:S01]  /*1220*/  IMAD.MOV.U32 R0, RZ, RZ, -0x800000 ;  /* 0xff800000ff007424 */ /* 0x000fe200078e00ff */
[----:B------:R-:W-:Y:S02]  /*1230*/  MOV R2, 0xff800000 ;  /* 0xff80000000027802 */ /* 0x000fe40000000f00 */
[----:B------:R-:W-:Y:S01]  /*1240*/  STS.U16 [R15+UR6+0x8400], R28 ;  /* 0x0084001c0f007988 */ /* 0x000fe20008000406 */
[----:B-1----:R-:W-:Y:S01]  /*1250*/  IMAD.MOV.U32 R3, RZ, RZ, -0x800000 ;  /* 0xff800000ff037424 */ /* 0x002fe200078e00ff */
[----:B------:R-:W-:Y:S02]  /*1260*/  MOV R177, 0x3f800000 ;  /* 0x3f80000000b17802 */ /* 0x000fe40000000f00 */
[----:B------:R-:W-:Y:S01]  /*1270*/  STS.U16 [R15+UR6+0x8600], R32 ;  /* 0x008600200f007988 */ /* 0x000fe20008000406 */
[----:B------:R-:W-:Y:S01]  /*1280*/  IMAD.MOV.U32 R176, RZ, RZ, 0x3f800000 ;  /* 0x3f800000ffb07424 */ /* 0x000fe200078e00ff */
[----:B0-----:R-:W-:-:S02]  /*1290*/  MOV R4, 0xff800000 ;  /* 0xff80000000047802 */ /* 0x001fc40000000f00 */
[----:B------:R-:W-:Y:S01]  /*12a0*/  STS.U16 [R15+UR6+0x8800], R36 ;  /* 0x008800240f007988 */ /* 0x000fe20008000406 */
[----:B------:R-:W-:Y:S01]  /*12b0*/  IMAD.MOV.U32 R180, RZ, RZ, 0x3f800000 ;  /* 0x3f800000ffb47424 */ /* 0x000fe200078e00ff */
[----:B------:R-:W-:Y:S02]  /*12c0*/  MOV R181, 0x3f800000 ;  /* 0x3f80000000b57802 */ /* 0x000fe40000000f00 */
[----:B------:R-:W-:Y:S01]  /*12d0*/  STS.U16 [R15+UR6+0x8a00], R40 ;  /* 0x008a00280f007988 */ /* 0x000fe20008000406 */
[----:B------:R-:W-:Y:S02]  /*12e0*/  CS2R R108, SRZ ;  /* 0x00000000006c7805 */ /* 0x000fe4000001ff00 */
[----:B------:R-:W-:Y:S01]  /*12f0*/  CS2R R110, SRZ ;  /* 0x00000000006e7805 */ /* 0x000fe2000001ff00 */
[----:B------:R-:W-:Y:S01]  /*1300*/  STS.U16 [R15+UR6+0x8c00], R44 ;  /* 0x008c002c0f007988 */ /* 0x000fe20008000406 */
[----:B------:R-:W-:Y:S02]  /*1310*/  CS2R R86, SRZ ;  /* 0x0000000000567805 */ /* 0x000fe4000001ff00 */
[----:B------:R-:W-:Y:S01]  /*1320*/  CS2R R88, SRZ ;  /* 0x0000000000587805 */ /* 0x000fe2000001ff00 */
[----:B------:R-:W-:Y:S01]  /*1330*/  STS.U16 [R15+UR6+0x8e00], R46 ;  /* 0x008e002e0f007988 */ /* 0x000fe20008000406 */
[----:B------:R-:W-:-:S02]  /*1340*/  CS2R R90, SRZ ;  /* 0x00000000005a7805 */ /* 0x000fc4000001ff00 */
[----:B------:R-:W-:Y:S01]  /*1350*/  CS2R R104, SRZ ;  /* 0x0000000000687805 */ /* 0x000fe2000001ff00 */
        /* <DEDUP_REMOVED lines=10> */
[----:B------:R-:W-:-:S03]  /*1400*/  CS2R R102, SRZ ;  /* 0x0000000000667805 */ /* 0x000fc6000001ff00 */
[----:B----4-:R-:W-:Y:S04]  /*1410*/  STS.U16 [R15+UR6+0x9800], R56 ;  /* 0x009800380f007988 */ /* 0x010fe80008000406 */
[----:B------:R-:W-:Y:S04]  /*1420*/  STS.U16 [R15+UR6+0x9a00], R58 ;  /* 0x009a003a0f007988 */ /* 0x000fe80008000406 */
[----:B------:R-:W-:Y:S04]  /*1430*/  STS.U16 [R15+UR6+0x9c00], R60 ;  /* 0x009c003c0f007988 */ /* 0x000fe80008000406 */
[----:B-----5:R-:W-:Y:S04]  /*1440*/  STS.U16 [R15+UR6+0x9e00], R62 ;  /* 0x009e003e0f007988 */ /* 0x020fe80008000406 */
[----:B------:R-:W-:Y:S04]  /*1450*/  STS.U16 [R15+UR6+0xa000], R64 ;  /* 0x00a000400f007988 */ /* 0x000fe80008000406 */
        /* <DEDUP_REMOVED lines=8> */
[----:B------:R0:W-:Y:S04]  /*14e0*/  STS.U16 [R15+UR6+0xae00], R78 ;  /* 0x00ae004e0f007988 */ /* 0x0001e80008000406 */
[----:B------:R1:W-:Y:S04]  /*14f0*/  STS.U16 [R15+UR6+0xb400], R81 ;  /* 0x00b400510f007988 */ /* 0x0003e80008000406 */
[----:B------:R-:W-:Y:S01]  /*1500*/  STS.U16 [R15+UR6+0xb600], R82 ;  /* 0x00b600520f007988 */ /* 0x000fe20008000406 */
[----:B0-----:R-:W-:-:S02]  /*1510*/  CS2R R78, SRZ ;  /* 0x00000000004e7805 */ /* 0x001fc4000001ff00 */
[----:B-1----:R-:W-:Y:S01]  /*1520*/  CS2R R80, SRZ ;  /* 0x0000000000507805 */ /* 0x002fe2000001ff00 */
[----:B------:R0:W-:Y:S04]  /*1530*/  STS.U16 [R15+UR6+0xb800], R83 ;  /* 0x00b800530f007988 */ /* 0x0001e80008000406 */
[----:B------:R1:W-:Y:S01]  /*1540*/  STS.U16 [R15+UR6+0xba00], R84 ;  /* 0x00ba00540f007988 */ /* 0x0003e20008000406 */
[----:B0-----:R-:W-:-:S03]  /*1550*/  CS2R R82, SRZ ;  /* 0x0000000000527805 */ /* 0x001fc6000001ff00 */
[----:B------:R-:W-:Y:S04]  /*1560*/  STS.U16 [R15+UR6+0xbc00], R25 ;  /* 0x00bc00190f007988 */ /* 0x000fe80008000406 */
[----:B------:R-:W-:Y:S01]  /*1570*/  STS.U16 [R15+UR6+0xbe00], R26 ;  /* 0x00be001a0f007988 */ /* 0x000fe20008000406 */
[----:B-1----:R-:W-:-:S03]  /*1580*/  CS2R R84, SRZ ;  /* 0x0000000000547805 */ /* 0x002fc6000001ff00 */
        /* <DEDUP_REMOVED lines=10> */
[----:B------:R2:W-:Y:S01]  /*1630*/  STS.U16 [R6+UR6+0x9500], R53 ;  /* 0x0095003506007988 */ /* 0x0005e20008000406 */
[----:B0-----:R-:W-:-:S03]  /*1640*/  CS2R R48, SRZ ;  /* 0x0000000000307805 */ /* 0x001fc6000001ff00 */
[----:B------:R0:W-:Y:S01]  /*1650*/  STS.U16 [R6+UR6+0x9700], R55 ;  /* 0x0097003706007988 */ /* 0x0001e20008000406 */
[----:B-1----:R-:W-:-:S03]  /*1660*/  CS2R R50, SRZ ;  /* 0x0000000000327805 */ /* 0x002fc6000001ff00 */
[----:B------:R1:W-:Y:S01]  /*1670*/  STS.U16 [R6+UR6+0x9900], R57 ;  /* 0x0099003906007988 */ /* 0x0003e20008000406 */
[----:B--2---:R-:W-:-:S03]  /*1680*/  CS2R R52, SRZ ;  /* 0x0000000000347805 */ /* 0x004fc6000001ff00 */
        /* <DEDUP_REMOVED lines=20> */
[----:B------:R-:W-:Y:S01]  /*17d0*/  STS.U16 [R6+UR6+0xaf00], R29 ;  /* 0x00af001d06007988 */ /* 0x000fe20008000406 */
[----:B-1----:R-:W-:-:S03]  /*17e0*/  CS2R R74, SRZ ;  /* 0x00000000004a7805 */ /* 0x002fc6000001ff00 */
[----:B------:R-:W-:Y:S01]  /*17f0*/  STS.U16 [R6+UR6+0xb100], R24 ;  /* 0x00b1001806007988 */ /* 0x000fe20008000406 */
[----:B--2---:R-:W-:-:S03]  /*1800*/  CS2R R76, SRZ ;  /* 0x00000000004c7805 */ /* 0x004fc6000001ff00 */
[----:B------:R-:W-:Y:S04]  /*1810*/  STS.U16 [R6+UR6+0xb300], R14 ;  /* 0x00b3000e06007988 */ /* 0x000fe80008000406 */
[----:B------:R-:W-:Y:S04]  /*1820*/  STS.U16 [R6+UR6+0xb500], R16 ;  /* 0x00b5001006007988 */ /* 0x000fe80008000406 */
[----:B------:R-:W-:Y:S04]  /*1830*/  STS.U16 [R6+UR6+0xb700], R18 ;  /* 0x00b7001206007988 */ /* 0x000fe80008000406 */
[----:B------:R-:W-:Y:S04]  /*1840*/  STS.U16 [R6+UR6+0xb900], R20 ;  /* 0x00b9001406007988 */ /* 0x000fe80008000406 */
[----:B------:R-:W-:Y:S04]  /*1850*/  STS.U16 [R6+UR6+0xbb00], R22 ;  /* 0x00bb001606007988 */ /* 0x000fe80008000406 */
[----:B------:R-:W-:Y:S04]  /*1860*/  STS.U16 [R6+UR6+0xbd00], R10 ;  /* 0x00bd000a06007988 */ /* 0x000fe80008000406 */
[----:B------:R0:W-:Y:S02]  /*1870*/  STS.U16 [R6+UR6+0xbf00], R12 ;  /* 0x00bf000c06007988 */ /* 0x0001e40008000406 */
[----:B0-----:R-:W-:Y:S01]  /*1880*/  LOP3.LUT R6, R5, 0x7f, RZ, 0xc0, !PT ;  /* 0x0000007f05067812 */ /* 0x001fe200078ec0ff */
[----:B------:R-:W-:Y:S06]  /*1890*/  BRA.U !UP0, `(.L_x_0) ;  /* 0x0000009508747547 */ /* 0x000fec000b800000 */
[----:B------:R-:W0:Y:S01]  /*18a0*/  LDC R8, c[0x0][0x3d8] ;  /* 0x0000f600ff087b82 */ /* 0x000e220000000800 */
[----:B------:R-:W-:Y:S01]  /*18b0*/  SHF.R.U32.HI R3, RZ, 0x6, R5 ;  /* 0x00000006ff037819 */ /* 0x000fe20000011605 */
[----:B------:R-:W1:Y:S01]  /*18c0*/  LDCU.64 UR4, c[0x0][0x3d0] ;  /* 0x00007a00ff0477ac */ /* 0x000e620008000a00 */
[----:B------:R-:W-:Y:S01]  /*18d0*/  LOP3.LUT R0, R5, 0x60, RZ, 0xc0, !PT ;  /* 0x0000006005007812 */ /* 0x000fe200078ec0ff */
[----:B------:R-:W-:Y:S01]  /*18e0*/  IMAD.MOV.U32 R179, RZ, RZ, -0x800000 ;  /* 0xff800000ffb37424 */ /* 0x000fe200078e00ff */
[----:B------:R-:W-:Y:S02]  /*18f0*/  SGXT.U32 R3, R3, 0x1 ;  /* 0x000000010303781a */ /* 0x000fe40000000000 */
[----:B------:R-:W-:Y:S02]  /*1900*/  CS2R R108, SRZ ;  /* 0x00000000006c7805 */ /* 0x000fe4000001ff00 */
[----:B------:R-:W-:Y:S01]  /*1910*/  LOP3.LUT R4, R5, 0x10, RZ, 0xc0, !PT ;  /* 0x0000001005047812 */ /* 0x000fe200078ec0ff */
[----:B------:R-:W2:Y:S01]  /*1920*/  LDC R93, c[0x0][0x3c8] ;  /* 0x0000f200ff5d7b82 */ /* 0x000ea20000000800 */
[----:B------:R-:W-:-:S02]  /*1930*/  SHF.R.U32.HI R7, RZ, 0x1, R0 ;  /* 0x00000001ff077819 */ /* 0x000fc40000011600 */
[----:B------:R-:W-:Y:S02]  /*1940*/  CS2R R110, SRZ ;  /* 0x00000000006e7805 */ /* 0x000fe4000001ff00 */
[C---:B------:R-:W-:Y:S02]  /*1950*/  SHF.L.U32 R85, R5.reuse, 0x7, RZ ;  /* 0x0000000705557819 */ /* 0x040fe400000006ff */
[----:B------:R-:W-:Y:S02]  /*1960*/  CS2R R104, SRZ ;  /* 0x0000000000687805 */ /* 0x000fe4000001ff00 */
[----:B------:R-:W-:Y:S02]  /*1970*/  LEA R10, R4, R7, 0x2 ;  /* 0x00000007040a7211 */ /* 0x000fe400078e10ff */
[----:B------:R-:W-:Y:S02]  /*1980*/  CS2R R106, SRZ ;  /* 0x00000000006a7805 */ /* 0x000fe4000001ff00 */
[C---:B------:R-:W-:Y:S01]  /*1990*/  LOP3.LUT R7, R5.reuse, 0x7, RZ, 0xc0, !PT ;  /* 0x0000000705077812 */ /* 0x040fe200078ec0ff */
[----:B------:R-:W3:Y:S01]  /*19a0*/  LDC.64 R94, c[0x0][0x388] ;  /* 0x0000e200ff5e7b82 */ /* 0x000ee20000000a00 */
[C---:B------:R-:W-:Y:S01]  /*19b0*/  LOP3.LUT P0, RZ, R5.reuse, 0x3, RZ, 0xc0, !PT ;  /* 0x0000000305ff7812 */ /* 0x040fe2000780c0ff */
[----:B------:R-:W-:Y:S01]  /*19c0*/  IMAD.SHL.U32 R5, R5, 0x2, RZ ;  /* 0x0000000205057824 */ /* 0x000fe200078e00ff */
[----:B------:R-:W-:Y:S01]  /*19d0*/  SHF.L.U32 R4, R7, 0x4, RZ ;  /* 0x0000000407047819 */ /* 0x000fe200000006ff */
[----:B-1----:R-:W-:Y:S01]  /*19e0*/  UIMAD UR4, UR7, UR4, URZ ;  /* 0x00000004070472a4 */ /* 0x002fe2000f8e02ff */
[----:B------:R-:W-:Y:S01]  /*19f0*/  IMAD R9, R9, UR5, RZ ;  /* 0x0000000509097c24 */ /* 0x000fe2000f8e02ff */
[----:B------:R-:W-:Y:S01]  /*1a00*/  MOV R183, 0xff800000 ;  /* 0xff80000000b77802 */ /* 0x000fe20000000f00 */
[----:B------:R-:W-:Y:S01]  /*1a10*/  IMAD R7, R7, 0x4, R0 ;  /* 0x0000000407077824 */ /* 0x000fe200078e0200 */
[----:B------:R-:W1:Y:S01]  /*1a20*/  LDC.64 R224, c[0x0][0x390] ;  /* 0x0000e400ffe07b82 */ /* 0x000e620000000a00 */
[----:B0-----:R-:W-:Y:S01]  /*1a30*/  IMAD R11, R3, R8, RZ ;  /* 0x00000008030b7224 */ /* 0x001fe200078e02ff */
[C---:B------:R-:W-:Y:S01]  /*1a40*/  LOP3.LUT R221, R4.reuse, 0x780, R85, 0xf8, !PT ;  /* 0x0000078004dd7812 */ /* 0x040fe200078ef855 */
[----:B------:R-:W-:Y:S01]  /*1a50*/  USHF.L.U32 UR5, UR4, 0x1, URZ ;  /* 0x0000000104057899 */ /* 0x000fe200080006ff */
[----:B------:R-:W-:Y:S01]  /*1a60*/  LOP3.LUT R4, R4, 0x30, R5, 0x78, !PT ;  /* 0x0000003004047812 */ /* 0x000fe200078e7805 */
[----:B------:R-:W-:Y:S01]  /*1a70*/  IMAD R13, R8, 0x2, R11 ;  /* 0x00000002080d7824 */ /* 0x000fe200078e020b */
[----:B------:R-:W-:Y:S01]  /*1a80*/  LOP3.LUT R221, R221, R10, RZ, 0x3c, !PT ;  /* 0x0000000adddd7212 */ /* 0x000fe200078e3cff */
[----:B------:R-:W-:Y:S01]  /*1a90*/  IMAD.SHL.U32 R5, R9, 0x2, RZ ;  /* 0x0000000209057824 */ /* 0x000fe200078e00ff */
[----:B------:R-:W0:Y:S01]  /*1aa0*/  LDC.64 R2, c[0x0][0x3c0] ;  /* 0x0000f000ff027b82 */ /* 0x000e220000000a00 */
[----:B--2---:R-:W-:Y:S01]  /*1ab0*/  IMAD R0, R6, R93, RZ ;  /* 0x0000005d06007224 */ /* 0x004fe200078e02ff */
[C---:B------:R-:W-:Y:S01]  /*1ac0*/  LEA R15, R8.reuse, R13, 0x1 ;  /* 0x0000000d080f7211 */ /* 0x040fe200078e08ff */
[----:B------:R-:W-:Y:S01]  /*1ad0*/  VIADD R221, R221, UR6 ;  /* 0x00000006dddd7c36 */ /* 0x000fe20008000000 */
[CC--:B------:R-:W-:Y:S01]  /*1ae0*/  LEA R6, R7.reuse, R4.reuse, 0x7 ;  /* 0x0000000407067211 */ /* 0x0c0fe200078e38ff */
[----:B------:R-:W-:Y:S01]  /*1af0*/  IMAD.MOV.U32 R180, RZ, RZ, 0x3f800000 ;  /* 0x3f800000ffb47424 */ /* 0x000fe200078e00ff */
[----:B------:R-:W-:Y:S01]  /*1b00*/  LEA R7, R7, R4, 0x5 ;  /* 0x0000000407077211 */ /* 0x000fe200078e28ff */
[----:B------:R-:W-:Y:S01]  /*1b10*/  IMAD R17, R8, 0x2, R15 ;  /* 0x0000000208117824 */ /* 0x000fe200078e020f */
[----:B------:R-:W-:Y:S01]  /*1b20*/  LOP3.LUT R124, R6, 0x40, RZ, 0x3c, !PT ;  /* 0x00000040067c7812 */ /* 0x000fe200078e3cff */
[----:B------:R-:W-:Y:S01]  /*1b30*/  IMAD.HI R4, R9, 0x2, RZ ;  /* 0x0000000209047827 */ /* 0x000fe200078e02ff */
[----:B------:R-:W-:Y:S01]  /*1b40*/  LOP3.LUT R126, R7, 0x40, RZ, 0x3c, !PT ;  /* 0x00000040077e7812 */ /* 0x000fe200078e3cff */
[----:B------:R-:W2:Y:S01]  /*1b50*/  LDCU UR12, c[0x0][0x3f0] ;  /* 0x00007e00ff0c77ac */ /* 0x000ea20008000800 */
[----:B------:R-:W-:-:S02]  /*1b60*/  LEA R19, R8, R17, 0x1 ;  /* 0x0000001108137211 */ /* 0x000fc400078e08ff */
[----:B------:R-:W-:Y:S01]  /*1b70*/  MOV R187, 0xff800000 ;  /* 0xff80000000bb7802 */ /* 0x000fe20000000f00 */
[----:B------:R-:W4:Y:S01]  /*1b80*/  LDCU UR9, c[0x0][0x3a8] ;  /* 0x00007500ff0977ac */ /* 0x000f220008000800 */
[----:B-1----:R-:W-:Y:S01]  /*1b90*/  IADD3 R224, P3, P4, R5, UR5, R224 ;  /* 0x0000000505e07c10 */ /* 0x002fe2000fc7e0e0 */
[C---:B------:R-:W-:Y:S01]  /*1ba0*/  IMAD R21, R8.reuse, 0x2, R19 ;  /* 0x0000000208157824 */ /* 0x040fe200078e0213 */
[----:B------:R-:W-:Y:S01]  /*1bb0*/  MOV R185, 0xff800000 ;  /* 0xff80000000b97802 */ /* 0x000fe20000000f00 */
[----:B------:R-:W-:Y:S01]  /*1bc0*/  UIMAD.WIDE UR4, UR4, 0x2, URZ ;  /* 0x00000002040478a5 */ /* 0x000fe2000f8e02ff */
[----:B------:R-:W-:Y:S02]  /*1bd0*/  MOV R176, 0x3f800000 ;  /* 0x3f80000000b07802 */ /* 0x000fe40000000f00 */
[----:B------:R-:W-:Y:S01]  /*1be0*/  LEA R23, R8, R21, 0x1 ;  /* 0x0000001508177211 */ /* 0x000fe200078e08ff */
[----:B0-----:R-:W-:Y:S01]  /*1bf0*/  IMAD R2, R2, UR7, RZ ;  /* 0x0000000702027c24 */ /* 0x001fe2000f8e02ff */
[----:B------:R-:W-:Y:S01]  /*1c00*/  MOV R177, 0x3f800000 ;  /* 0x3f80000000b17802 */ /* 0x000fe20000000f00 */
[C---:B------:R-:W-:Y:S01]  /*1c10*/  IMAD R112, R3.reuse, 0x33, RZ ;  /* 0x0000003303707824 */ /* 0x040fe200078e02ff */
[----:B------:R-:W-:Y:S01]  /*1c20*/  MOV R181, 0x3f800000 ;  /* 0x3f80000000b57802 */ /* 0x000fe20000000f00 */
[----:B------:R-:W-:Y:S01]  /*1c30*/  IMAD R25, R8, 0x2, R23 ;  /* 0x0000000208197824 */ /* 0x000fe200078e0217 */
[----:B---3--:R-:W-:Y:S01]  /*1c40*/  LEA R157, P1, R2, R94, 0x1 ;  /* 0x0000005e029d7211 */ /* 0x008fe200078208ff */
[C---:B------:R-:W-:Y:S01]  /*1c50*/  IMAD R113, R3.reuse, 0x34, RZ ;  /* 0x0000003403717824 */ /* 0x040fe200078e02ff */
[----:B------:R-:W-:Y:S01]  /*1c60*/  UMOV UR4, URZ ;  /* 0x000000ff00047c82 */ /* 0x000fe20008000000 */
[C---:B------:R-:W-:Y:S01]  /*1c70*/  IMAD R114, R3.reuse, 0x35, RZ ;  /* 0x0000003503727824 */ /* 0x040fe200078e02ff */
[----:B------:R-:W-:Y:S01]  /*1c80*/  LEA R27, R8, R25, 0x1 ;  /* 0x00000019081b7211 */ /* 0x000fe200078e08ff */
[C---:B------:R-:W-:Y:S01]  /*1c90*/  IMAD R115, R3.reuse, 0x36, RZ ;  /* 0x0000003603737824 */ /* 0x040fe200078e02ff */
[----:B------:R-:W-:Y:S01]  /*1ca0*/  LEA.HI.X.SX32 R95, R2, R95, 0x1, P1 ;  /* 0x0000005f025f7211 */ /* 0x000fe200008f0eff */
[----:B------:R-:W-:Y:S01]  /*1cb0*/  IMAD R116, R3, 0x37, RZ ;  /* 0x0000003703747824 */ /* 0x000fe200078e02ff */
[----:B------:R-:W-:Y:S01]  /*1cc0*/  LEA R154, P1, R0, R157, 0x1 ;  /* 0x0000009d009a7211 */ /* 0x000fe200078208ff */
[----:B------:R-:W-:Y:S01]  /*1cd0*/  IMAD R29, R8, 0x2, R27 ;  /* 0x00000002081d7824 */ /* 0x000fe200078e021b */
[----:B------:R-:W-:Y:S01]  /*1ce0*/  LEA R2, R93, R0, 0x7 ;  /* 0x000000005d027211 */ /* 0x000fe200078e38ff */
[C---:B------:R-:W-:Y:S01]  /*1cf0*/  IMAD R117, R3.reuse, 0x38, RZ ;  /* 0x0000003803757824 */ /* 0x040fe200078e02ff */
[----:B------:R-:W-:Y:S01]  /*1d00*/  LEA.HI.X.SX32 R155, R0, R95, 0x1, P1 ;  /* 0x0000005f009b7211 */ /* 0x000fe200008f0eff */
[C---:B------:R-:W-:Y:S01]  /*1d10*/  IMAD R118, R3.reuse, 0x39, RZ ;  /* 0x0000003903767824 */ /* 0x040fe200078e02ff */
[----:B------:R-:W-:Y:S01]  /*1d20*/  LEA R31, R8, R29, 0x1 ;  /* 0x0000001d081f7211 */ /* 0x000fe200078e08ff */
[C---:B------:R-:W-:Y:S01]  /*1d30*/  IMAD R119, R3.reuse, 0x3a, RZ ;  /* 0x0000003a03777824 */ /* 0x040fe200078e02ff */
[----:B------:R-:W-:Y:S01]  /*1d40*/  IADD3.X R0, PT, PT, R4, UR5, R225, P3, P4 ;  /* 0x0000000504007c10 */ /* 0x000fe20009fe84e1 */
[----:B------:R-:W-:Y:S01]  /*1d50*/  IMAD R120, R3, 0x3b, RZ ;  /* 0x0000003b03787824 */ /* 0x000fe200078e02ff */
[----:B------:R-:W-:Y:S01]  /*1d60*/  LEA R98, P1, R11, R224, 0x1 ;  /* 0x000000e00b627211 */ /* 0x000fe200078208ff */
[----:B------:R-:W-:Y:S01]  /*1d70*/  IMAD R33, R8, 0x2, R31 ;  /* 0x0000000208217824 */ /* 0x000fe200078e021f */
[----:B------:R-:W-:Y:S01]  /*1d80*/  LEA R156, P2, R2, R157, 0x1 ;  /* 0x0000009d029c7211 */ /* 0x000fe200078408ff */
[----:B------:R-:W-:Y:S01]  /*1d90*/  IMAD R121, R3, 0x3c, RZ ;  /* 0x0000003c03797824 */ /* 0x000fe200078e02ff */
[----:B------:R-:W-:Y:S01]  /*1da0*/  LEA.HI.X.SX32 R99, R11, R0, 0x1, P1 ;  /* 0x000000000b637211 */ /* 0x000fe200008f0eff */
[C---:B------:R-:W-:Y:S01]  /*1db0*/  IMAD R122, R3.reuse, 0x3d, RZ ;  /* 0x0000003d037a7824 */ /* 0x040fe200078e02ff */
[----:B------:R-:W-:Y:S01]  /*1dc0*/  LEA R35, R8, R33, 0x1 ;  /* 0x0000002108237211 */ /* 0x000fe200078e08ff */
[----:B------:R-:W-:Y:S01]  /*1dd0*/  IMAD R123, R3, 0x3e, RZ ;  /* 0x0000003e037b7824 */ /* 0x000fe200078e02ff */
[----:B------:R-:W-:Y:S01]  /*1de0*/  LEA.HI.X.SX32 R157, R2, R95, 0x1, P2 ;  /* 0x0000005f029d7211 */ /* 0x000fe200010f0eff */
[----:B------:R0:W-:Y:S01]  /*1df0*/  STL.64 [R1+0x3c0], R98 ;  /* 0x0003c06201007387 */ /* 0x0001e20000100a00 */
[-C--:B------:R-:W-:Y:S01]  /*1e00*/  LEA R102, P2, R13, R224.reuse, 0x1 ;  /* 0x000000e00d667211 */ /* 0x080fe200078408ff */
[----:B------:R-:W-:Y:S01]  /*1e10*/  IMAD R37, R8, 0x2, R35 ;  /* 0x0000000208257824 */ /* 0x000fe200078e0223 */
[----:B------:R-:W-:-:S02]  /*1e20*/  LEA R100, P1, R15, R224, 0x1 ;  /* 0x000000e00f647211 */ /* 0x000fc400078208ff */
[-C--:B------:R-:W-:Y:S02]  /*1e30*/  LEA.HI.X.SX32 R103, R13, R0.reuse, 0x1, P2 ;  /* 0x000000000d677211 */ /* 0x080fe400010f0eff */
[C---:B------:R-:W-:Y:S02]  /*1e40*/  LEA R39, R8.reuse, R37, 0x1 ;  /* 0x0000002508277211 */ /* 0x040fe400078e08ff */
[----:B------:R-:W-:Y:S01]  /*1e50*/  LEA.HI.X.SX32 R101, R15, R0, 0x1, P1 ;  /* 0x000000000f657211 */ /* 0x000fe200008f0eff */
[----:B------:R1:W-:Y:S02]  /*1e60*/  STL.64 [R1+0x3b8], R102 ;  /* 0x0003b86601007387 */ /* 0x0003e40000100a00 */
[C---:B------:R-:W-:Y:S01]  /*1e70*/  IMAD R41, R8.reuse, 0x2, R39 ;  /* 0x0000000208297824 */ /* 0x040fe200078e0227 */
[----:B0-----:R-:W-:Y:S01]  /*1e80*/  LEA R98, P3, R17, R224, 0x1 ;  /* 0x000000e011627211 */ /* 0x001fe200078608ff */
[----:B------:R0:W-:Y:S03]  /*1e90*/  STL.64 [R1+0x3b0], R100 ;  /* 0x0003b06401007387 */ /* 0x0001e60000100a00 */
[----:B------:R-:W-:-:S02]  /*1ea0*/  LEA R43, R8, R41, 0x1 ;  /* 0x00000029082b7211 */ /* 0x000fc400078e08ff */
[----:B------:R-:W-:-:S03]  /*1eb0*/  LEA.HI.X.SX32 R99, R17, R0, 0x1, P3 ;  /* 0x0000000011637211 */ /* 0x000fc600018f0eff */
[C---:B------:R-:W-:Y:S01]  /*1ec0*/  IMAD R45, R8.reuse, 0x2, R43 ;  /* 0x00000002082d7824 */ /* 0x040fe200078e022b */
[-C--:B-1----:R-:W-:Y:S01]  /*1ed0*/  LEA R102, P1, R19, R224.reuse, 0x1 ;  /* 0x000000e013667211 */ /* 0x082fe200078208ff */
[----:B------:R1:W-:Y:S01]  /*1ee0*/  STL.64 [R1+0x3a8], R98 ;  /* 0x0003a86201007387 */ /* 0x0003e20000100a00 */
[----:B0-----:R-:W-:Y:S02]  /*1ef0*/  LEA R100, P2, R21, R224, 0x1 ;  /* 0x000000e015647211 */ /* 0x001fe400078408ff */
[C---:B------:R-:W-:Y:S02]  /*1f00*/  LEA R47, R8.reuse, R45, 0x1 ;  /* 0x0000002d082f7211 */ /* 0x040fe400078e08ff */
[-C--:B------:R-:W-:Y:S02]  /*1f10*/  LEA.HI.X.SX32 R103, R19, R0.reuse, 0x1, P1 ;  /* 0x0000000013677211 */ /* 0x080fe400008f0eff */
[----:B------:R-:W-:Y:S01]  /*1f20*/  LEA.HI.X.SX32 R101, R21, R0, 0x1, P2 ;  /* 0x0000000015657211 */ /* 0x000fe200010f0eff */
[----:B------:R-:W-:-:S02]  /*1f30*/  IMAD R49, R8, 0x2, R47 ;  /* 0x0000000208317824 */ /* 0x000fc400078e022f */
[----:B------:R0:W-:Y:S01]  /*1f40*/  STL.64 [R1+0x3a0], R102 ;  /* 0x0003a06601007387 */ /* 0x0001e20000100a00 */
[C---:B-1----:R-:W-:Y:S02]  /*1f50*/  LEA R98, P3, R23.reuse, R224, 0x1 ;  /* 0x000000e017627211 */ /* 0x042fe400078608ff */
[C---:B------:R-:W-:Y:S01]  /*1f60*/  LEA R51, R8.reuse, R49, 0x1 ;  /* 0x0000003108337211 */ /* 0x040fe200078e08ff */
[----:B------:R1:W-:Y:S01]  /*1f70*/  STL.64 [R1+0x398], R100 ;  /* 0x0003986401007387 */ /* 0x0003e20000100a00 */
[----:B------:R-:W-:Y:S02]  /*1f80*/  LEA.HI.X.SX32 R99, R23, R0, 0x1, P3 ;  /* 0x0000000017637211 */ /* 0x000fe400018f0eff */
[C---:B------:R-:W-:Y:S01]  /*1f90*/  LEA R20, P3, R29.reuse, R224, 0x1 ;  /* 0x000000e01d147211 */ /* 0x040fe200078608ff */
[----:B------:R-:W-:Y:S02]  /*1fa0*/  IMAD R53, R8, 0x2, R51 ;  /* 0x0000000208357824 */ /* 0x000fe400078e0233 */
[----:B------:R3:W-:Y:S01]  /*1fb0*/  STL.64 [R1+0x390], R98 ;  /* 0x0003906201007387 */ /* 0x0007e20000100a00 */
[----:B------:R-:W-:-:S02]  /*1fc0*/  LEA.HI.X.SX32 R21, R29, R0, 0x1, P3 ;  /* 0x000000001d157211 */ /* 0x000fc400018f0eff */
[----:B0-----:R-:W-:Y:S02]  /*1fd0*/  CS2R R102, SRZ ;  /* 0x0000000000667805 */ /* 0x001fe4000001ff00 */
[C---:B------:R-:W-:Y:S02]  /*1fe0*/  LEA R55, R8.reuse, R53, 0x1 ;  /* 0x0000003508377211 */ /* 0x040fe400078e08ff */
[-C--:B------:R-:W-:Y:S01]  /*1ff0*/  LEA R24, P3, R35, R224.reuse, 0x1 ;  /* 0x000000e023187211 */ /* 0x080fe200078608ff */
[----:B------:R-:W-:Y:S01]  /*2000*/  STL.64 [R1+0x378], R20 ;  /* 0x0003781401007387 */ /* 0x000fe20000100a00 */
[----:B-1----:R-:W-:Y:S01]  /*2010*/  LEA R100, P1, R25, R224, 0x1 ;  /* 0x000000e019647211 */ /* 0x002fe200078208ff */
[----:B------:R-:W-:-:S03]  /*2020*/  IMAD R57, R8, 0x2, R55 ;  /* 0x0000000208397824 */ /* 0x000fc600078e0237 */
[----:B------:R-:W-:Y:S02]  /*2030*/  LEA.HI.X.SX32 R101, R25, R0, 0x1, P1 ;  /* 0x0000000019657211 */ /* 0x000fe400008f0eff */
[C---:B------:R-:W-:Y:S02]  /*2040*/  LEA R59, R8.reuse, R57, 0x1 ;  /* 0x00000039083b7211 */ /* 0x040fe400078e08ff */
[----:B---3--:R-:W-:Y:S01]  /*2050*/  LEA R98, P2, R27, R224, 0x1 ;  /* 0x000000e01b627211 */ /* 0x008fe200078408ff */
[----:B------:R0:W-:Y:S01]  /*2060*/  STL.64 [R1+0x388], R100 ;  /* 0x0003886401007387 */ /* 0x0001e20000100a00 */
[-C--:B------:R-:W-:Y:S01]  /*2070*/  LEA.HI.X.SX32 R25, R35, R0.reuse, 0x1, P3 ;  /* 0x0000000023197211 */ /* 0x080fe200018f0eff */
[----:B------:R-:W-:Y:S01]  /*2080*/  IMAD R61, R8, 0x2, R59 ;  /* 0x00000002083d7824 */ /* 0x000fe200078e023b */
[----:B------:R-:W-:Y:S02]  /*2090*/  LEA.HI.X.SX32 R99, R27, R0, 0x1, P2 ;  /* 0x000000001b637211 */ /* 0x000fe400010f0eff */
[----:B------:R-:W-:-:S02]  /*20a0*/  LEA R26, P2, R33, R224, 0x1 ;  /* 0x000000e0211a7211 */ /* 0x000fc400078408ff */
[C---:B------:R-:W-:Y:S01]  /*20b0*/  LEA R63, R8.reuse, R61, 0x1 ;  /* 0x0000003d083f7211 */ /* 0x040fe200078e08ff */
[----:B------:R1:W-:Y:S01]  /*20c0*/  STL.64 [R1+0x380], R98 ;  /* 0x0003806201007387 */ /* 0x0003e20000100a00 */
[----:B------:R-:W-:Y:S02]  /*20d0*/  LEA R28, P3, R41, R224, 0x1 ;  /* 0x000000e0291c7211 */ /* 0x000fe400078608ff */
[-C--:B------:R-:W-:Y:S01]  /*20e0*/  LEA.HI.X.SX32 R27, R33, R0.reuse, 0x1, P2 ;  /* 0x00000000211b7211 */ /* 0x080fe200010f0eff */
[----:B------:R-:W-:Y:S01]  /*20f0*/  IMAD R65, R8, 0x2, R63 ;  /* 0x0000000208417824 */ /* 0x000fe200078e023f */
[----:B------:R-:W-:Y:S01]  /*2100*/  LEA.HI.X.SX32 R29, R41, R0, 0x1, P3 ;  /* 0x00000000291d7211 */ /* 0x000fe200018f0eff */
[----:B------:R-:W-:Y:S01]  /*2110*/  STL.64 [R1+0x360], R24 ;  /* 0x0003601801007387 */ /* 0x000fe20000100a00 */
[----:B------:R-:W-:Y:S02]  /*2120*/  LEA R30, P2, R39, R224, 0x1 ;  /* 0x000000e0271e7211 */ /* 0x000fe400078408ff */
[----:B0-----:R-:W-:-:S02]  /*2130*/  CS2R R100, SRZ ;  /* 0x0000000000647805 */ /* 0x001fc4000001ff00 */
[----:B------:R-:W-:Y:S02]  /*2140*/  LEA R67, R8, R65, 0x1 ;  /* 0x0000004108437211 */ /* 0x000fe400078e08ff */
[----:B-1----:R-:W-:-:S03]  /*2150*/  LEA R98, P1, R31, R224, 0x1 ;  /* 0x000000e01f627211 */ /* 0x002fc600078208ff */
[C---:B------:R-:W-:Y:S01]  /*2160*/  IMAD R69, R8.reuse, 0x2, R67 ;  /* 0x0000000208457824 */ /* 0x040fe200078e0243 */
[----:B------:R-:W-:Y:S02]  /*2170*/  LEA.HI.X.SX32 R99, R31, R0, 0x1, P1 ;  /* 0x000000001f637211 */ /* 0x000fe400008f0eff */
[C---:B------:R-:W-:Y:S02]  /*2180*/  LEA R32, P1, R37.reuse, R224, 0x1 ;  /* 0x000000e025207211 */ /* 0x040fe400078208ff */
[C---:B------:R-:W-:Y:S01]  /*2190*/  LEA R71, R8.reuse, R69, 0x1 ;  /* 0x0000004508477211 */ /* 0x040fe200078e08ff */
[----:B------:R0:W-:Y:S01]  /*21a0*/  STL.64 [R1+0x370], R98 ;  /* 0x0003706201007387 */ /* 0x0001e20000100a00 */
[----:B------:R-:W-:Y:S02]  /*21b0*/  LEA.HI.X.SX32 R33, R37, R0, 0x1, P1 ;  /* 0x0000000025217211 */ /* 0x000fe400008f0eff */
[----:B------:R-:W-:Y:S01]  /*21c0*/  LEA R36, P1, R43, R224, 0x1 ;  /* 0x000000e02b247211 */ /* 0x000fe200078208ff */
[----:B------:R-:W-:Y:S01]  /*21d0*/  IMAD R73, R8, 0x2, R71 ;  /* 0x0000000208497824 */ /* 0x000fe200078e0247 */
[----:B------:R-:W-:Y:S01]  /*21e0*/  STL.64 [R1+0x368], R26 ;  /* 0x0003681a01007387 */ /* 0x000fe20000100a00 */
[----:B------:R-:W-:-:S02]  /*21f0*/  LEA.HI.X.SX32 R31, R39, R0, 0x1, P2 ;  /* 0x00000000271f7211 */ /* 0x000fc400010f0eff */
[----:B------:R-:W-:Y:S01]  /*2200*/  LEA.HI.X.SX32 R37, R43, R0, 0x1, P1 ;  /* 0x000000002b257211 */ /* 0x000fe200008f0eff */
[----:B------:R-:W-:Y:S01]  /*2210*/  STL.64 [R1+0x348], R28 ;  /* 0x0003481c01007387 */ /* 0x000fe20000100a00 */
[C---:B------:R-:W-:Y:S02]  /*2220*/  LEA R75, R8.reuse, R73, 0x1 ;  /* 0x00000049084b7211 */ /* 0x040fe400078e08ff */
[-C--:B------:R-:W-:Y:S01]  /*2230*/  LEA R34, P2, R45, R224.reuse, 0x1 ;  /* 0x000000e02d227211 */ /* 0x080fe200078408ff */
[----:B------:R1:W-:Y:S01]  /*2240*/  STL.64 [R1+0x358], R32 ;  /* 0x0003582001007387 */ /* 0x0003e20000100a00 */
[----:B------:R-:W-:Y:S01]  /*2250*/  LEA R40, P1, R49, R224, 0x1 ;  /* 0x000000e031287211 */ /* 0x000fe200078208ff */
[C---:B------:R-:W-:Y:S01]  /*2260*/  IMAD R77, R8.reuse, 0x2, R75 ;  /* 0x00000002084d7824 */ /* 0x040fe200078e024b */
[-C--:B------:R-:W-:Y:S01]  /*2270*/  LEA.HI.X.SX32 R35, R45, R0.reuse, 0x1, P2 ;  /* 0x000000002d237211 */ /* 0x080fe200010f0eff */
[----:B------:R-:W-:Y:S01]  /*2280*/  STL.64 [R1+0x350], R30 ;  /* 0x0003501e01007387 */ /* 0x000fe20000100a00 */
[----:B------:R-:W-:Y:S01]  /*2290*/  LEA.HI.X.SX32 R41, R49, R0, 0x1, P1 ;  /* 0x0000000031297211 */ /* 0x000fe200008f0eff */
[----:B------:R-:W-:Y:S01]  /*22a0*/  IMAD R79, R8, 0x2, R77 ;  /* 0x00000002084f7824 */ /* 0x000fe200078e024d */
[----:B------:R-:W-:-:S02]  /*22b0*/  LEA R38, P2, R51, R224, 0x1 ;  /* 0x000000e033267211 */ /* 0x000fc400078408ff */
[----:B0-----:R-:W-:Y:S02]  /*22c0*/  CS2R R98, SRZ ;  /* 0x0000000000627805 */ /* 0x001fe4000001ff00 */
[----:B------:R-:W-:Y:S01]  /*22d0*/  LEA R44, P1, R55, R224, 0x1 ;  /* 0x000000e0372c7211 */ /* 0x000fe200078208ff */
[C---:B------:R-:W-:Y:S01]  /*22e0*/  IMAD R81, R8.reuse, 0x2, R79 ;  /* 0x0000000208517824 */ /* 0x040fe200078e024f */
[----:B------:R-:W-:Y:S02]  /*22f0*/  LEA.HI.X.SX32 R39, R51, R0, 0x1, P2 ;  /* 0x0000000033277211 */ /* 0x000fe400010f0eff */
[C---:B-1----:R-:W-:Y:S02]  /*2300*/  LEA R32, P3, R47.reuse, R224, 0x1 ;  /* 0x000000e02f207211 */ /* 0x042fe400078608ff */
[----:B------:R-:W-:Y:S02]  /*2310*/  LEA R83, R8, R81, 0x1 ;  /* 0x0000005108537211 */ /* 0x000fe400078e08ff */
[----:B------:R-:W-:-:S02]  /*2320*/  LEA.HI.X.SX32 R33, R47, R0, 0x1, P3 ;  /* 0x000000002f217211 */ /* 0x000fc400018f0eff */
[C---:B------:R-:W-:Y:S02]  /*2330*/  LEA R85, R8.reuse, R83, 0x1 ;  /* 0x0000005308557211 */ /* 0x040fe400078e08ff */
[----:B------:R-:W-:Y:S01]  /*2340*/  LEA.HI.X.SX32 R45, R55, R0, 0x1, P1 ;  /* 0x00000000372d7211 */ /* 0x000fe200008f0eff */
[----:B------:R-:W-:Y:S01]  /*2350*/  STL.64 [R1+0x330], R32 ;  /* 0x0003302001007387 */ /* 0x000fe20000100a00 */
[-C--:B------:R-:W-:Y:S01]  /*2360*/  LEA R42, P2, R57, R224.reuse, 0x1 ;  /* 0x000000e0392a7211 */ /* 0x080fe200078408ff */
[C---:B------:R-:W-:Y:S01]  /*2370*/  IMAD R87, R8.reuse, 0x2, R85 ;  /* 0x0000000208577824 */ /* 0x040fe200078e0255 */
[----:B------:R-:W-:Y:S01]  /*2380*/  LEA R48, P1, R61, R224, 0x1 ;  /* 0x000000e03d307211 */ /* 0x000fe200078208ff */
[----:B------:R0:W-:Y:S01]  /*2390*/  STL.64 [R1+0x340], R36 ;  /* 0x0003402401007387 */ /* 0x0001e20000100a00 */
[-C--:B------:R-:W-:Y:S02]  /*23a0*/  LEA.HI.X.SX32 R43, R57, R0.reuse, 0x1, P2 ;  /* 0x00000000392b7211 */ /* 0x080fe400010f0eff */
[----:B------:R-:W-:Y:S01]  /*23b0*/  LEA R89, R8, R87, 0x1 ;  /* 0x0000005708597211 */ /* 0x000fe200078e08ff */
[----:B------:R-:W-:Y:S01]  /*23c0*/  STL.64 [R1+0x338], R34 ;  /* 0x0003382201007387 */ /* 0x000fe20000100a00 */
[----:B------:R-:W-:-:S02]  /*23d0*/  LEA.HI.X.SX32 R49, R61, R0, 0x1, P1 ;  /* 0x000000003d317211 */ /* 0x000fc400008f0eff */
[-C--:B------:R-:W-:Y:S01]  /*23e0*/  LEA R46, P2, R63, R224.reuse, 0x1 ;  /* 0x000000e03f2e7211 */ /* 0x080fe200078408ff */
[C---:B------:R-:W-:Y:S01]  /*23f0*/  IMAD R91, R8.reuse, 0x2, R89 ;  /* 0x00000002085b7824 */ /* 0x040fe200078e0259 */
[----:B------:R-:W-:Y:S02]  /*2400*/  LEA R52, P1, R67, R224, 0x1 ;  /* 0x000000e043347211 */ /* 0x000fe400078208ff */
[----:B------:R-:W-:Y:S01]  /*2410*/  LEA.HI.X.SX32 R47, R63, R0, 0x1, P2 ;  /* 0x000000003f2f7211 */ /* 0x000fe200010f0eff */
[C---:B------:R-:W-:Y:S01]  /*2420*/  IMAD R5, R8.reuse, 0x2, R91 ;  /* 0x0000000208057824 */ /* 0x040fe200078e025b */
[-C--:B0-----:R-:W-:Y:S02]  /*2430*/  LEA R36, P3, R53, R224.reuse, 0x1 ;  /* 0x000000e035247211 */ /* 0x081fe400078608ff */
[----:B------:R-:W-:Y:S01]  /*2440*/  LEA R50, P2, R69, R224, 0x1 ;  /* 0x000000e045327211 */ /* 0x000fe200078408ff */
[----:B------:R-:W-:Y:S01]  /*2450*/  IMAD R93, R8, 0x2, R5 ;  /* 0x00000002085d7824 */ /* 0x000fe200078e0205 */
[----:B------:R-:W-:-:S02]  /*2460*/  LEA.HI.X.SX32 R37, R53, R0, 0x1, P3 ;  /* 0x0000000035257211 */ /* 0x000fc400018f0eff */
[-C--:B------:R-:W-:Y:S02]  /*2470*/  LEA.HI.X.SX32 R53, R67, R0.reuse, 0x1, P1 ;  /* 0x0000000043357211 */ /* 0x080fe400008f0eff */
[C---:B------:R-:W-:Y:S01]  /*2480*/  LEA R9, R8.reuse, R93, 0x1 ;  /* 0x0000005d08097211 */ /* 0x040fe200078e08ff */
[----:B------:R-:W-:Y:S01]  /*2490*/  STL.64 [R1+0x318], R36 ;  /* 0x0003182401007387 */ /* 0x000fe20000100a00 */
[----:B------:R-:W-:Y:S02]  /*24a0*/  LEA.HI.X.SX32 R51, R69, R0, 0x1, P2 ;  /* 0x0000000045337211 */ /* 0x000fe400010f0eff */
[-C--:B------:R-:W-:Y:S01]  /*24b0*/  LEA R56, P1, R73, R224.reuse, 0x1 ;  /* 0x000000e049387211 */ /* 0x080fe200078208ff */
[C---:B------:R-:W-:Y:S01]  /*24c0*/  IMAD R95, R8.reuse, 0x2, R9 ;  /* 0x00000002085f7824 */ /* 0x040fe200078e0209 */
[----:B------:R0:W-:Y:S01]  /*24d0*/  STL.64 [R1+0x328], R40 ;  /* 0x0003282801007387 */ /* 0x0001e20000100a00 */
[----:B------:R-:W-:Y:S02]  /*24e0*/  LEA R54, P2, R75, R224, 0x1 ;  /* 0x000000e04b367211 */ /* 0x000fe400078408ff */
[----:B------:R-:W-:Y:S01]  /*24f0*/  LEA.HI.X.SX32 R57, R73, R0, 0x1, P1 ;  /* 0x0000000049397211 */ /* 0x000fe200008f0eff */
[----:B------:R-:W-:Y:S01]  /*2500*/  STL.64 [R1+0x320], R38 ;  /* 0x0003202601007387 */ /* 0x000fe20000100a00 */
[----:B------:R-:W-:-:S02]  /*2510*/  LEA R97, R8, R95, 0x1 ;  /* 0x0000005f08617211 */ /* 0x000fc400078e08ff */
[----:B------:R-:W-:Y:S02]  /*2520*/  LEA.HI.X.SX32 R55, R75, R0, 0x1, P2 ;  /* 0x000000004b377211 */ /* 0x000fe400010f0eff */
[----:B------:R-:W-:Y:S02]  /*2530*/  CS2R R74, SRZ ;  /* 0x00000000004a7805 */ /* 0x000fe4000001ff00 */
[-C--:B------:R-:W-:Y:S01]  /*2540*/  LEA R60, P1, R79, R224.reuse, 0x1 ;  /* 0x000000e04f3c7211 */ /* 0x080fe200078208ff */
[C---:B------:R-:W-:Y:S01]  /*2550*/  IMAD R11, R8.reuse, 0x2, R97 ;  /* 0x00000002080b7824 */ /* 0x040fe200078e0261 */
[-C--:B------:R-:W-:Y:S02]  /*2560*/  LEA R58, P2, R81, R224.reuse, 0x1 ;  /* 0x000000e0513a7211 */ /* 0x080fe400078408ff */
[----:B0-----:R-:W-:Y:S02]  /*2570*/  LEA R40, P3, R59, R224, 0x1 ;  /* 0x000000e03b287211 */ /* 0x001fe400078608ff */
[----:B------:R-:W-:-:S02]  /*2580*/  LEA R13, R8, R11, 0x1 ;  /* 0x0000000b080d7211 */ /* 0x000fc400078e08ff */
[-C--:B------:R-:W-:Y:S02]  /*2590*/  LEA.HI.X.SX32 R41, R59, R0.reuse, 0x1, P3 ;  /* 0x000000003b297211 */ /* 0x080fe400018f0eff */
[-C--:B------:R-:W-:Y:S01]  /*25a0*/  LEA.HI.X.SX32 R61, R79, R0.reuse, 0x1, P1 ;  /* 0x000000004f3d7211 */ /* 0x080fe200008f0eff */
[C---:B------:R-:W-:Y:S01]  /*25b0*/  IMAD R15, R8.reuse, 0x2, R13 ;  /* 0x00000002080f7824 */ /* 0x040fe200078e020d */
[----:B------:R-:W-:Y:S01]  /*25c0*/  LEA.HI.X.SX32 R59, R81, R0, 0x1, P2 ;  /* 0x00000000513b7211 */ /* 0x000fe200010f0eff */
[----:B------:R-:W-:Y:S01]  /*25d0*/  STL.64 [R1+0x300], R40 ;  /* 0x0003002801007387 */ /* 0x000fe20000100a00 */
[-C--:B------:R-:W-:Y:S02]  /*25e0*/  LEA R64, P1, R85, R224.reuse, 0x1 ;  /* 0x000000e055407211 */ /* 0x080fe400078208ff */
[----:B------:R-:W-:Y:S02]  /*25f0*/  CS2R R78, SRZ ;  /* 0x00000000004e7805 */ /* 0x000fe4000001ff00 */
[----:B------:R-:W-:Y:S01]  /*2600*/  LEA R17, R8, R15, 0x1 ;  /* 0x0000000f08117211 */ /* 0x000fe200078e08ff */
[----:B------:R0:W-:Y:S01]  /*2610*/  STL.64 [R1+0x310], R44 ;  /* 0x0003102c01007387 */ /* 0x0001e20000100a00 */
[----:B------:R-:W-:-:S02]  /*2620*/  LEA R62, P2, R87, R224, 0x1 ;  /* 0x000000e0573e7211 */ /* 0x000fc400078408ff */
[----:B------:R-:W-:Y:S01]  /*2630*/  CS2R R80, SRZ ;  /* 0x0000000000507805 */ /* 0x000fe2000001ff00 */
[C---:B------:R-:W-:Y:S01]  /*2640*/  IMAD R19, R8.reuse, 0x2, R17 ;  /* 0x0000000208137824 */ /* 0x040fe200078e0211 */
[----:B------:R-:W-:Y:S01]  /*2650*/  STL.64 [R1+0x308], R42 ;  /* 0x0003082a01007387 */ /* 0x000fe20000100a00 */
[----:B------:R-:W-:Y:S02]  /*2660*/  LEA.HI.X.SX32 R63, R87, R0, 0x1, P2 ;  /* 0x00000000573f7211 */ /* 0x000fe400010f0eff */
[----:B------:R-:W-:Y:S02]  /*2670*/  CS2R R86, SRZ ;  /* 0x0000000000567805 */ /* 0x000fe4000001ff00 */
[-C--:B------:R-:W-:Y:S02]  /*2680*/  LEA R66, P2, R5, R224.reuse, 0x1 ;  /* 0x000000e005427211 */ /* 0x080fe400078408ff */
[----:B------:R-:W-:Y:S02]  /*2690*/  LEA R21, R8, R19, 0x1 ;  /* 0x0000001308157211 */ /* 0x000fe400078e08ff */
[----:B0-----:R-:W-:-:S02]  /*26a0*/  LEA R44, P3, R65, R224, 0x1 ;  /* 0x000000e0412c7211 */ /* 0x001fc400078608ff */
[-C--:B------:R-:W-:Y:S01]  /*26b0*/  LEA.HI.X.SX32 R67, R5, R0.reuse, 0x1, P2 ;  /* 0x0000000005437211 */ /* 0x080fe200010f0eff */
[C---:B------:R-:W-:Y:S01]  /*26c0*/  IMAD R23, R8.reuse, 0x2, R21 ;  /* 0x0000000208177824 */ /* 0x040fe200078e0215 */
[-C--:B------:R-:W-:Y:S02]  /*26d0*/  LEA.HI.X.SX32 R45, R65, R0.reuse, 0x1, P3 ;  /* 0x00000000412d7211 */ /* 0x080fe400018f0eff */
[----:B------:R-:W-:Y:S02]  /*26e0*/  LEA.HI.X.SX32 R65, R85, R0, 0x1, P1 ;  /* 0x0000000055417211 */ /* 0x000fe400008f0eff */
[----:B------:R-:W-:Y:S02]  /*26f0*/  CS2R R84, SRZ ;  /* 0x0000000000547805 */ /* 0x000fe4000001ff00 */
[----:B------:R-:W-:Y:S01]  /*2700*/  LEA R25, R8, R23, 0x1 ;  /* 0x0000001708197211 */ /* 0x000fe200078e08ff */
[----:B------:R-:W-:Y:S01]  /*2710*/  STL.64 [R1+0x2e8], R44 ;  /* 0x0002e82c01007387 */ /* 0x000fe20000100a00 */
[----:B------:R-:W-:-:S03]  /*2720*/  LEA R68, P1, R91, R224, 0x1 ;  /* 0x000000e05b447211 */ /* 0x000fc600078208ff */
[C---:B------:R-:W-:Y:S01]  /*2730*/  IMAD R27, R8.reuse, 0x2, R25 ;  /* 0x00000002081b7824 */ /* 0x040fe200078e0219 */
[----:B------:R0:W-:Y:S01]  /*2740*/  STL.64 [R1+0x2f8], R48 ;  /* 0x0002f83001007387 */ /* 0x0001e20000100a00 */
[----:B------:R-:W-:Y:S02]  /*2750*/  LEA.HI.X.SX32 R69, R91, R0, 0x1, P1 ;  /* 0x000000005b457211 */ /* 0x000fe400008f0eff */
[----:B------:R-:W-:Y:S02]  /*2760*/  CS2R R90, SRZ ;  /* 0x00000000005a7805 */ /* 0x000fe4000001ff00 */
[----:B------:R-:W-:Y:S01]  /*2770*/  LEA R70, P1, R9, R224, 0x1 ;  /* 0x000000e009467211 */ /* 0x000fe200078208ff */
[----:B------:R-:W-:Y:S01]  /*2780*/  STL.64 [R1+0x2f0], R46 ;  /* 0x0002f02e01007387 */ /* 0x000fe20000100a00 */
[----:B------:R-:W-:-:S05]  /*2790*/  LEA R29, R8, R27, 0x1 ;  /* 0x0000001b081d7211 */ /* 0x000fca00078e08ff */
[----:B------:R-:W-:Y:S01]  /*27a0*/  IMAD R31, R8, 0x2, R29 ;  /* 0x00000002081f7824 */ /* 0x000fe200078e021d */
[----:B0-----:R-:W-:-:S04]  /*27b0*/  LEA R48, P3, R71, R224, 0x1 ;  /* 0x000000e047307211 */ /* 0x001fc800078608ff */
[C---:B------:R-:W-:Y:S02]  /*27c0*/  LEA R33, R8.reuse, R31, 0x1 ;  /* 0x0000001f08217211 */ /* 0x040fe400078e08ff */
[-C--:B------:R-:W-:Y:S02]  /*27d0*/  LEA.HI.X.SX32 R49, R71, R0.reuse, 0x1, P3 ;  /* 0x0000000047317211 */ /* 0x080fe400018f0eff */
[----:B------:R-:W-:Y:S01]  /*27e0*/  LEA.HI.X.SX32 R71, R9, R0, 0x1, P1 ;  /* 0x0000000009477211 */ /* 0x000fe200008f0eff */
[C---:B------:R-:W-:Y:S01]  /*27f0*/  IMAD R35, R8.reuse, 0x2, R33 ;  /* 0x0000000208237824 */ /* 0x040fe200078e0221 */
[C---:B------:R-:W-:Y:S01]  /*2800*/  LEA R72, P1, R11.reuse, R224, 0x1 ;  /* 0x000000e00b487211 */ /* 0x040fe200078208ff */
[----:B------:R-:W-:Y:S03]  /*2810*/  STL.64 [R1+0x2d0], R48 ;  /* 0x0002d03001007387 */ /* 0x000fe60000100a00 */
[----:B------:R-:W-:Y:S01]  /*2820*/  LEA R37, R8, R35, 0x1 ;  /* 0x0000002308257211 */ /* 0x000fe200078e08ff */
[----:B------:R0:W-:Y:S01]  /*2830*/  STL.64 [R1+0x2e0], R52 ;  /* 0x0002e03401007387 */ /* 0x0001e20000100a00 */
[----:B------:R-:W-:-:S03]  /*2840*/  LEA.HI.X.SX32 R73, R11, R0, 0x1, P1 ;  /* 0x000000000b497211 */ /* 0x000fc600008f0eff */
[C---:B------:R-:W-:Y:S01]  /*2850*/  IMAD R39, R8.reuse, 0x2, R37 ;  /* 0x0000000208277824 */ /* 0x040fe200078e0225 */
[----:B------:R1:W-:Y:S04]  /*2860*/  STL.64 [R1+0x2d8], R50 ;  /* 0x0002d83201007387 */ /* 0x0003e80000100a00 */
[----:B------:R-:W-:Y:S02]  /*2870*/  LEA R41, R8, R39, 0x1 ;  /* 0x0000002708297211 */ /* 0x000fe400078e08ff */
[----:B0-----:R-:W-:-:S03]  /*2880*/  LEA R52, P3, R77, R224, 0x1 ;  /* 0x000000e04d347211 */ /* 0x001fc600078608ff */
[C---:B------:R-:W-:Y:S01]  /*2890*/  IMAD R43, R8.reuse, 0x2, R41 ;  /* 0x00000002082b7824 */ /* 0x040fe200078e0229 */
[----:B------:R-:W-:Y:S02]  /*28a0*/  LEA.HI.X.SX32 R53, R77, R0, 0x1, P3 ;  /* 0x000000004d357211 */ /* 0x000fe400018f0eff */
[----:B------:R-:W-:Y:S02]  /*28b0*/  CS2R R76, SRZ ;  /* 0x00000000004c7805 */ /* 0x000fe4000001ff00 */
[C---:B------:R-:W-:Y:S01]  /*28c0*/  LEA R45, R8.reuse, R43, 0x1 ;  /* 0x0000002b082d7211 */ /* 0x040fe200078e08ff */
[----:B------:R-:W-:Y:S04]  /*28d0*/  STL.64 [R1+0x2b8], R52 ;  /* 0x0002b83401007387 */ /* 0x000fe80000100a00 */
[C---:B------:R-:W-:Y:S01]  /*28e0*/  IMAD R47, R8.reuse, 0x2, R45 ;  /* 0x00000002082f7824 */ /* 0x040fe200078e022d */
[----:B------:R0:W-:Y:S04]  /*28f0*/  STL.64 [R1+0x2c8], R56 ;  /* 0x0002c83801007387 */ /* 0x0001e80000100a00 */
[C---:B------:R-:W-:Y:S01]  /*2900*/  LEA R49, R8.reuse, R47, 0x1 ;  /* 0x0000002f08317211 */ /* 0x040fe200078e08ff */
[----:B------:R3:W-:Y:S04]  /*2910*/  STL.64 [R1+0x2c0], R54 ;  /* 0x0002c03601007387 */ /* 0x0007e80000100a00 */
[----:B-1----:R-:W-:Y:S01]  /*2920*/  IMAD R51, R8, 0x2, R49 ;  /* 0x0000000208337824 */ /* 0x002fe200078e0231 */
[----:B0-----:R-:W-:-:S04]  /*2930*/  LEA R56, P3, R83, R224, 0x1 ;  /* 0x000000e053387211 */ /* 0x001fc800078608ff */
[C---:B------:R-:W-:Y:S02]  /*2940*/  LEA R53, R8.reuse, R51, 0x1 ;  /* 0x0000003308357211 */ /* 0x040fe400078e08ff */
[----:B------:R-:W-:Y:S02]  /*2950*/  LEA.HI.X.SX32 R57, R83, R0, 0x1, P3 ;  /* 0x0000000053397211 */ /* 0x000fe400018f0eff */
[----:B------:R-:W-:Y:S01]  /*2960*/  CS2R R82, SRZ ;  /* 0x0000000000527805 */ /* 0x000fe2000001ff00 */
[C---:B---3--:R-:W-:Y:S02]  /*2970*/  IMAD R55, R8.reuse, 0x2, R53 ;  /* 0x0000000208377824 */ /* 0x048fe400078e0235 */
[----:B------:R0:W-:Y:S04]  /*2980*/  STL.64 [R1+0x2a0], R56 ;  /* 0x0002a03801007387 */ /* 0x0001e80000100a00 */
[----:B------:R1:W-:Y:S04]  /*2990*/  STL.64 [R1+0x2b0], R60 ;  /* 0x0002b03c01007387 */ /* 0x0003e80000100a00 */
[----:B------:R3:W-:Y:S01]  /*29a0*/  STL.64 [R1+0x2a8], R58 ;  /* 0x0002a83a01007387 */ /* 0x0007e20000100a00 */
[----:B0-----:R-:W-:-:S02]  /*29b0*/  LEA R57, R8, R55, 0x1 ;  /* 0x0000003708397211 */ /* 0x001fc400078e08ff */
[----:B-1----:R-:W-:-:S04]  /*29c0*/  LEA R60, P3, R89, R224, 0x1 ;  /* 0x000000e0593c7211 */ /* 0x002fc800078608ff */
[----:B------:R-:W-:Y:S01]  /*29d0*/  LEA.HI.X.SX32 R61, R89, R0, 0x1, P3 ;  /* 0x00000000593d7211 */ /* 0x000fe200018f0eff */
[----:B---3--:R-:W-:Y:S01]  /*29e0*/  IMAD R59, R8, 0x2, R57 ;  /* 0x00000002083b7824 */ /* 0x008fe200078e0239 */
[----:B------:R-:W-:-:S03]  /*29f0*/  CS2R R88, SRZ ;  /* 0x0000000000587805 */ /* 0x000fc6000001ff00 */
[----:B------:R0:W-:Y:S04]  /*2a00*/  STL.64 [R1+0x288], R60 ;  /* 0x0002883c01007387 */ /* 0x0001e80000100a00 */
[----:B------:R1:W-:Y:S04]  /*2a10*/  STL.64 [R1+0x298], R64 ;  /* 0x0002984001007387 */ /* 0x0003e80000100a00 */
[----:B------:R3:W-:Y:S01]  /*2a20*/  STL.64 [R1+0x290], R62 ;  /* 0x0002903e01007387 */ /* 0x0007e20000100a00 */
[----:B0-----:R-:W-:-:S03]  /*2a30*/  LEA R61, R8, R59, 0x1 ;  /* 0x0000003b083d7211 */ /* 0x001fc600078e08ff */
[----:B------:R0:W-:Y:S01]  /*2a40*/  STL.64 [R1+0x280], R68 ;  /* 0x0002804401007387 */ /* 0x0001e20000100a00 */
[----:B-1----:R-:W-:-:S03]  /*2a50*/  LEA R64, P3, R93, R224, 0x1 ;  /* 0x000000e05d407211 */ /* 0x002fc600078608ff */
[----:B------:R1:W-:Y:S01]  /*2a60*/  STL.64 [R1+0x278], R66 ;  /* 0x0002784201007387 */ /* 0x0003e20000100a00 */
[C---:B---3--:R-:W-:Y:S01]  /*2a70*/  IMAD R63, R8.reuse, 0x2, R61 ;  /* 0x00000002083f7824 */ /* 0x048fe200078e023d */
[----:B------:R-:W-:Y:S02]  /*2a80*/  LEA.HI.X.SX32 R65, R93, R0, 0x1, P3 ;  /* 0x000000005d417211 */ /* 0x000fe400018f0eff */
[----:B------:R-:W-:Y:S02]  /*2a90*/  CS2R R92, SRZ ;  /* 0x00000000005c7805 */ /* 0x000fe4000001ff00 */
[C---:B0-----:R-:W-:Y:S01]  /*2aa0*/  LEA R68, P2, R95.reuse, R224, 0x1 ;  /* 0x000000e05f447211 */ /* 0x041fe200078408ff */
[----:B------:R0:W-:Y:S01]  /*2ab0*/  STL.64 [R1+0x270], R64 ;  /* 0x0002704001007387 */ /* 0x0001e20000100a00 */
[----:B------:R-:W-:Y:S02]  /*2ac0*/  LEA R5, R8, R63, 0x1 ;  /* 0x0000003f08057211 */ /* 0x000fe400078e08ff */
[----:B------:R-:W-:Y:S01]  /*2ad0*/  LEA.HI.X.SX32 R69, R95, R0, 0x1, P2 ;  /* 0x000000005f457211 */ /* 0x000fe200010f0eff */
[----:B------:R3:W-:Y:S01]  /*2ae0*/  STL.64 [R1+0x268], R70 ;  /* 0x0002684601007387 */ /* 0x0007e20000100a00 */
[----:B-1----:R-:W-:-:S02]  /*2af0*/  LEA R66, P3, R97, R224, 0x1 ;  /* 0x000000e061427211 */ /* 0x002fc400078608ff */
[----:B------:R-:W-:Y:S01]  /*2b00*/  CS2R R94, SRZ ;  /* 0x00000000005e7805 */ /* 0x000fe2000001ff00 */
[----:B------:R1:W-:Y:S01]  /*2b10*/  STL.64 [R1+0x260], R68 ;  /* 0x0002604401007387 */ /* 0x0003e20000100a00 */
[----:B------:R-:W-:Y:S02]  /*2b20*/  LEA.HI.X.SX32 R67, R97, R0, 0x1, P3 ;  /* 0x0000000061437211 */ /* 0x000fe400018f0eff */
[----:B------:R-:W-:Y:S01]  /*2b30*/  CS2R R96, SRZ ;  /* 0x0000000000607805 */ /* 0x000fe2000001ff00 */
[C---:B0-----:R-:W-:Y:S02]  /*2b40*/  IMAD R65, R8.reuse, 0x2, R5 ;  /* 0x0000000208417824 */ /* 0x041fe400078e0205 */
[----:B------:R0:W-:Y:S01]  /*2b50*/  STL.64 [R1+0x258], R66 ;  /* 0x0002584201007387 */ /* 0x0001e20000100a00 */
[-C--:B---3--:R-:W-:Y:S02]  /*2b60*/  LEA R70, P2, R13, R224.reuse, 0x1 ;  /* 0x000000e00d467211 */ /* 0x088fe400078408ff */
[----:B------:R-:W-:Y:S01]  /*2b70*/  LEA R9, R8, R65, 0x1 ;  /* 0x0000004108097211 */ /* 0x000fe200078e08ff */
[----:B------:R3:W-:Y:S01]  /*2b80*/  STL.64 [R1+0x250], R72 ;  /* 0x0002504801007387 */ /* 0x0007e20000100a00 */
[----:B-1----:R-:W-:-:S02]  /*2b90*/  LEA R68, P3, R15, R224, 0x1 ;  /* 0x000000e00f447211 */ /* 0x002fc400078608ff */
[-C--:B------:R-:W-:Y:S02]  /*2ba0*/  LEA.HI.X.SX32 R71, R13, R0.reuse, 0x1, P2 ;  /* 0x000000000d477211 */ /* 0x080fe400010f0eff */
[----:B------:R-:W-:Y:S02]  /*2bb0*/  LEA.HI.X.SX32 R69, R15, R0, 0x1, P3 ;  /* 0x000000000f457211 */ /* 0x000fe400018f0eff */
[----:B0-----:R-:W-:Y:S01]  /*2bc0*/  LEA R67, R8, R9, 0x1 ;  /* 0x0000000908437211 */ /* 0x001fe200078e08ff */
[----:B------:R0:W-:Y:S01]  /*2bd0*/  STL.64 [R1+0x248], R70 ;  /* 0x0002484601007387 */ /* 0x0001e20000100a00 */
[----:B---3--:R-:W-:-:S03]  /*2be0*/  LEA R72, P1, R17, R224, 0x1 ;  /* 0x000000e011487211 */ /* 0x008fc600078208ff */
[----:B------:R1:W-:Y:S01]  /*2bf0*/  STL.64 [R1+0x240], R68 ;  /* 0x0002404401007387 */ /* 0x0003e20000100a00 */
[----:B------:R-:W-:Y:S01]  /*2c00*/  IMAD R11, R8, 0x2, R67 ;  /* 0x00000002080b7824 */ /* 0x000fe200078e0243 */
[----:B------:R-:W-:-:S04]  /*2c10*/  LEA.HI.X.SX32 R73, R17, R0, 0x1, P1 ;  /* 0x0000000011497211 */ /* 0x000fc800008f0eff */
[C---:B------:R-:W-:Y:S02]  /*2c20*/  LEA R13, R8.reuse, R11, 0x1 ;  /* 0x0000000b080d7211 */ /* 0x040fe400078e08ff */
[-C--:B0-----:R-:W-:Y:S01]  /*2c30*/  LEA R70, P2, R19, R224.reuse, 0x1 ;  /* 0x000000e013467211 */ /* 0x081fe200078408ff */
[----:B------:R0:W-:Y:S01]  /*2c40*/  STL.64 [R1+0x238], R72 ;  /* 0x0002384801007387 */ /* 0x0001e20000100a00 */
[C---:B------:R-:W-:Y:S02]  /*2c50*/  LEA R15, R8.reuse, R13, 0x1 ;  /* 0x0000000d080f7211 */ /* 0x040fe400078e08ff */
[----:B-1----:R-:W-:Y:S02]  /*2c60*/  LEA R68, P3, R21, R224, 0x1 ;  /* 0x000000e015447211 */ /* 0x002fe400078608ff */
[-C--:B------:R-:W-:Y:S01]  /*2c70*/  LEA.HI.X.SX32 R71, R19, R0.reuse, 0x1, P2 ;  /* 0x0000000013477211 */ /* 0x080fe200010f0eff */
[----:B------:R-:W-:Y:S01]  /*2c80*/  IMAD R17, R8, 0x2, R15 ;  /* 0x0000000208117824 */ /* 0x000fe200078e020f */
[----:B------:R-:W-:-:S02]  /*2c90*/  LEA.HI.X.SX32 R69, R21, R0, 0x1, P3 ;  /* 0x0000000015457211 */ /* 0x000fc400018f0eff */
[C---:B------:R-:W-:Y:S01]  /*2ca0*/  LEA R18, P3, R27.reuse, R224, 0x1 ;  /* 0x000000e01b127211 */ /* 0x040fe200078608ff */
[----:B------:R1:W-:Y:S01]  /*2cb0*/  STL.64 [R1+0x230], R70 ;  /* 0x0002304601007387 */ /* 0x0003e20000100a00 */
[----:B0-----:R-:W-:Y:S02]  /*2cc0*/  CS2R R72, SRZ ;  /* 0x0000000000487805 */ /* 0x001fe4000001ff00 */
[----:B------:R-:W-:Y:S01]  /*2cd0*/  LEA.HI.X.SX32 R19, R27, R0, 0x1, P3 ;  /* 0x000000001b137211 */ /* 0x000fe200018f0eff */
[----:B------:R0:W-:Y:S01]  /*2ce0*/  STL.64 [R1+0x228], R68 ;  /* 0x0002284401007387 */ /* 0x0001e20000100a00 */
[----:B------:R-:W-:-:S03]  /*2cf0*/  LEA R22, P3, R33, R224, 0x1 ;  /* 0x000000e021167211 */ /* 0x000fc600078608ff */
[----:B------:R3:W-:Y:S01]  /*2d00*/  STL.64 [R1+0x210], R18 ;  /* 0x0002101201007387 */ /* 0x0007e20000100a00 */
[-C--:B-1----:R-:W-:Y:S02]  /*2d10*/  LEA R70, P1, R23, R224.reuse, 0x1 ;  /* 0x000000e017467211 */ /* 0x082fe400078208ff */
[----:B0-----:R-:W-:Y:S02]  /*2d20*/  LEA R68, P2, R25, R224, 0x1 ;  /* 0x000000e019447211 */ /* 0x001fe400078408ff */
[-C--:B------:R-:W-:Y:S02]  /*2d30*/  LEA.HI.X.SX32 R71, R23, R0.reuse, 0x1, P1 ;  /* 0x0000000017477211 */ /* 0x080fe400008f0eff */
[----:B------:R-:W-:Y:S02]  /*2d40*/  LEA.HI.X.SX32 R69, R25, R0, 0x1, P2 ;  /* 0x0000000019457211 */ /* 0x000fe400010f0eff */
[----:B------:R-:W-:Y:S01]  /*2d50*/  LEA R24, P2, R31, R224, 0x1 ;  /* 0x000000e01f187211 */ /* 0x000fe200078408ff */
[----:B------:R0:W-:Y:S01]  /*2d60*/  STL.64 [R1+0x220], R70 ;  /* 0x0002204601007387 */ /* 0x0001e20000100a00 */
[----:B------:R-:W-:-:S02]  /*2d70*/  LEA.HI.X.SX32 R23, R33, R0, 0x1, P3 ;  /* 0x0000000021177211 */ /* 0x000fc400018f0eff */
[C---:B---3--:R-:W-:Y:S01]  /*2d80*/  LEA R19, R8.reuse, R17, 0x1 ;  /* 0x0000001108137211 */ /* 0x048fe200078e08ff */
[----:B------:R1:W-:Y:S01]  /*2d90*/  STL.64 [R1+0x218], R68 ;  /* 0x0002184401007387 */ /* 0x0003e20000100a00 */
[----:B------:R-:W-:Y:S02]  /*2da0*/  LEA R26, P3, R39, R224, 0x1 ;  /* 0x000000e0271a7211 */ /* 0x000fe400078608ff */
[-C--:B------:R-:W-:Y:S01]  /*2db0*/  LEA.HI.X.SX32 R25, R31, R0.reuse, 0x1, P2 ;  /* 0x000000001f197211 */ /* 0x080fe200010f0eff */
[----:B------:R3:W-:Y:S01]  /*2dc0*/  STL.64 [R1+0x1f8], R22 ;  /* 0x0001f81601007387 */ /* 0x0007e20000100a00 */
[----:B------:R-:W-:Y:S02]  /*2dd0*/  LEA R21, R8, R19, 0x1 ;  /* 0x0000001308157211 */ /* 0x000fe400078e08ff */
[----:B------:R-:W-:Y:S02]  /*2de0*/  LEA.HI.X.SX32 R27, R39, R0, 0x1, P3 ;  /* 0x00000000271b7211 */ /* 0x000fe400018f0eff */
[----:B0-----:R-:W-:-:S02]  /*2df0*/  CS2R R70, SRZ ;  /* 0x0000000000467805 */ /* 0x001fc4000001ff00 */
[-C--:B------:R-:W-:Y:S02]  /*2e00*/  LEA R28, P2, R37, R224.reuse, 0x1 ;  /* 0x000000e0251c7211 */ /* 0x080fe400078408ff */
[----:B-1----:R-:W-:-:S04]  /*2e10*/  LEA R68, P1, R29, R224, 0x1 ;  /* 0x000000e01d447211 */ /* 0x002fc800078208ff */
[----:B------:R-:W-:Y:S01]  /*2e20*/  LEA.HI.X.SX32 R69, R29, R0, 0x1, P1 ;  /* 0x000000001d457211 */ /* 0x000fe200008f0eff */
[----:B---3--:R-:W-:Y:S01]  /*2e30*/  IMAD R23, R8, 0x2, R21 ;  /* 0x0000000208177824 */ /* 0x008fe200078e0215 */
[----:B------:R-:W-:Y:S02]  /*2e40*/  LEA R30, P1, R35, R224, 0x1 ;  /* 0x000000e0231e7211 */ /* 0x000fe400078208ff */
[-C--:B------:R-:W-:Y:S01]  /*2e50*/  LEA.HI.X.SX32 R29, R37, R0.reuse, 0x1, P2 ;  /* 0x00000000251d7211 */ /* 0x080fe200010f0eff */
[----:B------:R0:W-:Y:S01]  /*2e60*/  STL.64 [R1+0x208], R68 ;  /* 0x0002084401007387 */ /* 0x0001e20000100a00 */
[----:B------:R-:W-:Y:S02]  /*2e70*/  LEA.HI.X.SX32 R31, R35, R0, 0x1, P1 ;  /* 0x00000000231f7211 */ /* 0x000fe400008f0eff */
[-C--:B------:R-:W-:Y:S01]  /*2e80*/  LEA R34, P1, R41, R224.reuse, 0x1 ;  /* 0x000000e029227211 */ /* 0x080fe200078208ff */
[----:B------:R1:W-:Y:S01]  /*2e90*/  STL.64 [R1+0x200], R24 ;  /* 0x0002001801007387 */ /* 0x0003e20000100a00 */
[----:B------:R-:W-:-:S02]  /*2ea0*/  LEA R32, P2, R43, R224, 0x1 ;  /* 0x000000e02b207211 */ /* 0x000fc400078408ff */
[----:B------:R-:W-:Y:S01]  /*2eb0*/  LEA.HI.X.SX32 R35, R41, R0, 0x1, P1 ;  /* 0x0000000029237211 */ /* 0x000fe200008f0eff */
[----:B------:R3:W-:Y:S01]  /*2ec0*/  STL.64 [R1+0x1e0], R26 ;  /* 0x0001e01a01007387 */ /* 0x0007e20000100a00 */
[----:B------:R-:W-:Y:S02]  /*2ed0*/  LEA R38, P1, R47, R224, 0x1 ;  /* 0x000000e02f267211 */ /* 0x000fe400078208ff */
[-C--:B------:R-:W-:Y:S01]  /*2ee0*/  LEA.HI.X.SX32 R33, R43, R0.reuse, 0x1, P2 ;  /* 0x000000002b217211 */ /* 0x080fe200010f0eff */
[----:B------:R5:W-:Y:S01]  /*2ef0*/  STL.64 [R1+0x1f0], R30 ;  /* 0x0001f01e01007387 */ /* 0x000be20000100a00 */
[----:B------:R-:W-:Y:S02]  /*2f00*/  LEA.HI.X.SX32 R39, R47, R0, 0x1, P1 ;  /* 0x000000002f277211 */ /* 0x000fe400008f0eff */
[----:B0-----:R-:W-:Y:S02]  /*2f10*/  CS2R R68, SRZ ;  /* 0x0000000000447805 */ /* 0x001fe4000001ff00 */
[----:B------:R-:W-:Y:S01]  /*2f20*/  LEA R36, P2, R49, R224, 0x1 ;  /* 0x000000e031247211 */ /* 0x000fe200078408ff */
[----:B------:R0:W-:Y:S01]  /*2f30*/  STL.64 [R1+0x1e8], R28 ;  /* 0x0001e81c01007387 */ /* 0x0001e20000100a00 */
[----:B-1----:R-:W-:-:S02]  /*2f40*/  LEA R25, R8, R23, 0x1 ;  /* 0x0000001708197211 */ /* 0x002fc400078e08ff */
[----:B------:R-:W-:Y:S02]  /*2f50*/  LEA R42, P1, R53, R224, 0x1 ;  /* 0x000000e0352a7211 */ /* 0x000fe400078208ff */
[C---:B---3--:R-:W-:Y:S02]  /*2f60*/  LEA R27, R8.reuse, R25, 0x1 ;  /* 0x00000019081b7211 */ /* 0x048fe400078e08ff */
[----:B------:R-:W-:Y:S02]  /*2f70*/  LEA.HI.X.SX32 R37, R49, R0, 0x1, P2 ;  /* 0x0000000031257211 */ /* 0x000fe400010f0eff */
[----:B-----5:R-:W-:Y:S02]  /*2f80*/  LEA R30, P3, R45, R224, 0x1 ;  /* 0x000000e02d1e7211 */ /* 0x020fe400078608ff */
[-C--:B------:R-:W-:Y:S01]  /*2f90*/  LEA.HI.X.SX32 R43, R53, R0.reuse, 0x1, P1 ;  /* 0x00000000352b7211 */ /* 0x080fe200008f0eff */
[----:B0-----:R-:W-:Y:S01]  /*2fa0*/  IMAD R29, R8, 0x2, R27 ;  /* 0x00000002081d7824 */ /* 0x001fe200078e021b */
[----:B------:R-:W-:-:S02]  /*2fb0*/  LEA.HI.X.SX32 R31, R45, R0, 0x1, P3 ;  /* 0x000000002d1f7211 */ /* 0x000fc400018f0eff */
[-C--:B------:R-:W-:Y:S02]  /*2fc0*/  LEA R40, P2, R55, R224.reuse, 0x1 ;  /* 0x000000e037287211 */ /* 0x080fe400078408ff */
[----:B------:R-:W-:Y:S01]  /*2fd0*/  LEA R46, P1, R59, R224, 0x1 ;  /* 0x000000e03b2e7211 */ /* 0x000fe200078208ff */
[----:B------:R0:W-:Y:S01]  /*2fe0*/  STL.64 [R1+0x1c8], R30 ;  /* 0x0001c81e01007387 */ /* 0x0001e20000100a00 */
[----:B------:R-:W-:Y:S02]  /*2ff0*/  LEA.HI.X.SX32 R41, R55, R0, 0x1, P2 ;  /* 0x0000000037297211 */ /* 0x000fe400010f0eff */
[----:B------:R-:W-:Y:S02]  /*3000*/  CS2R R54, SRZ ;  /* 0x0000000000367805 */ /* 0x000fe4000001ff00 */
[----:B------:R-:W-:Y:S01]  /*3010*/  LEA R44, P2, R61, R224, 0x1 ;  /* 0x000000e03d2c7211 */ /* 0x000fe200078408ff */
[----:B------:R1:W-:Y:S01]  /*3020*/  STL.64 [R1+0x1d8], R34 ;  /* 0x0001d82201007387 */ /* 0x0003e20000100a00 */
[----:B------:R-:W-:-:S02]  /*3030*/  LEA.HI.X.SX32 R47, R59, R0, 0x1, P1 ;  /* 0x000000003b2f7211 */ /* 0x000fc400008f0eff */
[----:B------:R-:W-:Y:S02]  /*3040*/  CS2R R58, SRZ ;  /* 0x00000000003a7805 */ /* 0x000fe4000001ff00 */
[----:B------:R-:W-:Y:S01]  /*3050*/  LEA.HI.X.SX32 R45, R61, R0, 0x1, P2 ;  /* 0x000000003d2d7211 */ /* 0x000fe200010f0eff */
[----:B------:R3:W-:Y:S01]  /*3060*/  STL.64 [R1+0x1d0], R32 ;  /* 0x0001d02001007387 */ /* 0x0007e20000100a00 */
[-C--:B------:R-:W-:Y:S02]  /*3070*/  LEA R50, P1, R5, R224.reuse, 0x1 ;  /* 0x000000e005327211 */ /* 0x080fe400078208ff */
[----:B------:R-:W-:Y:S02]  /*3080*/  CS2R R60, SRZ ;  /* 0x00000000003c7805 */ /* 0x000fe4000001ff00 */
[----:B------:R-:W-:Y:S01]  /*3090*/  LEA R48, P2, R65, R224, 0x1 ;  /* 0x000000e041307211 */ /* 0x000fe200078408ff */
[----:B0-----:R-:W-:Y:S01]  /*30a0*/  IMAD R30, R3, 0x21, RZ ;  /* 0x00000021031e7824 */ /* 0x001fe200078e02ff */
[----:B------:R-:W-:-:S02]  /*30b0*/  LEA R31, R8, R29, 0x1 ;  /* 0x0000001d081f7211 */ /* 0x000fc400078e08ff */
[----:B------:R-:W-:Y:S02]  /*30c0*/  LEA.HI.X.SX32 R49, R65, R0, 0x1, P2 ;  /* 0x0000000041317211 */ /* 0x000fe400010f0eff */
[----:B------:R-:W-:Y:S02]  /*30d0*/  CS2R R64, SRZ ;  /* 0x0000000000407805 */ /* 0x000fe4000001ff00 */
[C---:B-1----:R-:W-:Y:S02]  /*30e0*/  LEA R34, P3, R51.reuse, R224, 0x1 ;  /* 0x000000e033227211 */ /* 0x042fe400078608ff */
[----:B---3--:R-:W-:Y:S02]  /*30f0*/  LEA R33, R8, R31, 0x1 ;  /* 0x0000001f08217211 */ /* 0x008fe400078e08ff */
[-C--:B------:R-:W-:Y:S02]  /*3100*/  LEA.HI.X.SX32 R35, R51, R0.reuse, 0x1, P3 ;  /* 0x0000000033237211 */ /* 0x080fe400018f0eff */
[----:B------:R-:W-:-:S03]  /*3110*/  LEA.HI.X.SX32 R51, R5, R0, 0x1, P1 ;  /* 0x0000000005337211 */ /* 0x000fc600008f0eff */
[----:B------:R0:W-:Y:S04]  /*3120*/  STL.64 [R1+0x1b0], R34 ;  /* 0x0001b02201007387 */ /* 0x0001e80000100a00 */
[----:B------:R1:W-:Y:S04]  /*3130*/  STL.64 [R1+0x1c0], R38 ;  /* 0x0001c02601007387 */ /* 0x0003e80000100a00 */
[----:B------:R3:W-:Y:S01]  /*3140*/  STL.64 [R1+0x1b8], R36 ;  /* 0x0001b82401007387 */ /* 0x0007e20000100a00 */
[----:B0-----:R-:W-:Y:S01]  /*3150*/  IMAD R35, R8, 0x2, R33 ;  /* 0x0000000208237824 */ /* 0x001fe200078e0221 */
[----:B-1----:R-:W-:-:S04]  /*3160*/  LEA R38, P3, R57, R224, 0x1 ;  /* 0x000000e039267211 */ /* 0x002fc800078608ff */
[----:B------:R-:W-:Y:S01]  /*3170*/  LEA.HI.X.SX32 R39, R57, R0, 0x1, P3 ;  /* 0x0000000039277211 */ /* 0x000fe200018f0eff */
[C---:B---3--:R-:W-:Y:S01]  /*3180*/  IMAD R36, R3.reuse, 0x27, RZ ;  /* 0x0000002703247824 */ /* 0x048fe200078e02ff */
[C---:B------:R-:W-:Y:S02]  /*3190*/  LEA R37, R8.reuse, R35, 0x1 ;  /* 0x0000002308257211 */ /* 0x040fe400078e08ff */
[----:B------:R-:W-:Y:S01]  /*31a0*/  CS2R R56, SRZ ;  /* 0x0000000000387805 */ /* 0x000fe2000001ff00 */
[----:B------:R0:W-:Y:S04]  /*31b0*/  STL.64 [R1+0x198], R38 ;  /* 0x0001982601007387 */ /* 0x0001e80000100a00 */
[----:B------:R1:W-:Y:S04]  /*31c0*/  STL.64 [R1+0x1a8], R42 ;  /* 0x0001a82a01007387 */ /* 0x0003e80000100a00 */
[----:B------:R3:W-:Y:S01]  /*31d0*/  STL.64 [R1+0x1a0], R40 ;  /* 0x0001a02801007387 */ /* 0x0007e20000100a00 */
[----:B0-----:R-:W-:Y:S01]  /*31e0*/  LEA R39, R8, R37, 0x1 ;  /* 0x0000002508277211 */ /* 0x001fe200078e08ff */
[----:B------:R-:W-:Y:S01]  /*31f0*/  IMAD R38, R3, 0x29, RZ ;  /* 0x0000002903267824 */ /* 0x000fe200078e02ff */
[----:B-1----:R-:W-:-:S04]  /*3200*/  LEA R42, P3, R63, R224, 0x1 ;  /* 0x000000e03f2a7211 */ /* 0x002fc800078608ff */
[----:B------:R-:W-:Y:S01]  /*3210*/  LEA.HI.X.SX32 R43, R63, R0, 0x1, P3 ;  /* 0x000000003f2b7211 */ /* 0x000fe200018f0eff */
[C---:B---3--:R-:W-:Y:S01]  /*3220*/  IMAD R41, R8.reuse, 0x2, R39 ;  /* 0x0000000208297824 */ /* 0x048fe200078e0227 */
[----:B------:R-:W-:Y:S01]  /*3230*/  CS2R R62, SRZ ;  /* 0x00000000003e7805 */ /* 0x000fe2000001ff00 */
[----:B------:R-:W-:Y:S02]  /*3240*/  IMAD R40, R3, 0x2b, RZ ;  /* 0x0000002b03287824 */ /* 0x000fe400078e02ff */
[----:B------:R0:W-:Y:S04]  /*3250*/  STL.64 [R1+0x180], R42 ;  /* 0x0001802a01007387 */ /* 0x0001e80000100a00 */
[----:B------:R1:W-:Y:S04]  /*3260*/  STL.64 [R1+0x190], R46 ;  /* 0x0001902e01007387 */ /* 0x0003e80000100a00 */
[----:B------:R3:W-:Y:S01]  /*3270*/  STL.64 [R1+0x188], R44 ;  /* 0x0001882c01007387 */ /* 0x0007e20000100a00 */
[----:B0-----:R-:W-:-:S03]  /*3280*/  LEA R43, R8, R41, 0x1 ;  /* 0x00000029082b7211 */ /* 0x001fc600078e08ff */
[----:B------:R0:W-:Y:S01]  /*3290*/  STL.64 [R1+0x178], R50 ;  /* 0x0001783201007387 */ /* 0x0001e20000100a00 */
[----:B------:R-:W-:Y:S01]  /*32a0*/  IMAD R42, R3, 0x2d, RZ ;  /* 0x0000002d032a7824 */ /* 0x000fe200078e02ff */
[C---:B-1----:R-:W-:Y:S02]  /*32b0*/  LEA R46, P3, R9.reuse, R224, 0x1 ;  /* 0x000000e0092e7211 */ /* 0x042fe400078608ff */
[----:B------:R1:W-:Y:S02]  /*32c0*/  STL.64 [R1+0x170], R48 ;  /* 0x0001703001007387 */ /* 0x0003e40000100a00 */
[----:B------:R-:W-:Y:S01]  /*32d0*/  LEA.HI.X.SX32 R47, R9, R0, 0x1, P3 ;  /* 0x00000000092f7211 */ /* 0x000fe200018f0eff */
[----:B---3--:R-:W-:Y:S01]  /*32e0*/  IMAD R44, R3, 0x2f, RZ ;  /* 0x0000002f032c7824 */ /* 0x008fe200078e02ff */
[C---:B------:R-:W-:Y:S02]  /*32f0*/  LEA R45, R8.reuse, R43, 0x1 ;  /* 0x0000002b082d7211 */ /* 0x040fe400078e08ff */
[-C--:B0-----:R-:W-:Y:S01]  /*3300*/  LEA R50, P1, R67, R224.reuse, 0x1 ;  /* 0x000000e043327211 */ /* 0x081fe200078208ff */
[----:B------:R0:W-:Y:S02]  /*3310*/  STL.64 [R1+0x168], R46 ;  /* 0x0001682e01007387 */ /* 0x0001e40000100a00 */
[----:B------:R-:W-:Y:S01]  /*3320*/  IMAD R5, R8, 0x2, R45 ;  /* 0x0000000208057824 */ /* 0x000fe200078e022d */
[----:B-1----:R-:W-:-:S02]  /*3330*/  LEA R48, P2, R11, R224, 0x1 ;  /* 0x000000e00b307211 */ /* 0x002fc400078408ff */
[-C--:B------:R-:W-:Y:S02]  /*3340*/  LEA.HI.X.SX32 R51, R67, R0.reuse, 0x1, P1 ;  /* 0x0000000043337211 */ /* 0x080fe400008f0eff */
[----:B------:R-:W-:Y:S02]  /*3350*/  CS2R R66, SRZ ;  /* 0x0000000000427805 */ /* 0x000fe4000001ff00 */
[----:B------:R-:W-:Y:S02]  /*3360*/  LEA.HI.X.SX32 R49, R11, R0, 0x1, P2 ;  /* 0x000000000b317211 */ /* 0x000fe400010f0eff */
[-C--:B------:R-:W-:Y:S01]  /*3370*/  LEA R52, P1, R15, R224.reuse, 0x1 ;  /* 0x000000e00f347211 */ /* 0x080fe200078208ff */
[----:B------:R1:W-:Y:S01]  /*3380*/  STL.64 [R1+0x160], R50 ;  /* 0x0001603201007387 */ /* 0x0003e20000100a00 */
[----:B------:R-:W-:Y:S02]  /*3390*/  LEA R9, R8, R5, 0x1 ;  /* 0x0000000508097211 */ /* 0x000fe400078e08ff */
[----:B0-----:R-:W-:Y:S01]  /*33a0*/  LEA R46, P3, R13, R224, 0x1 ;  /* 0x000000e00d2e7211 */ /* 0x001fe200078608ff */
[----:B------:R0:W-:Y:S01]  /*33b0*/  STL.64 [R1+0x158], R48 ;  /* 0x0001583001007387 */ /* 0x0001e20000100a00 */
[----:B------:R-:W-:-:S02]  /*33c0*/  LEA.HI.X.SX32 R53, R15, R0, 0x1, P1 ;  /* 0x000000000f357211 */ /* 0x000fc400008f0eff */
[----:B------:R-:W-:Y:S02]  /*33d0*/  LEA.HI.X.SX32 R47, R13, R0, 0x1, P3 ;  /* 0x000000000d2f7211 */ /* 0x000fe400018f0eff */
[----:B------:R-:W-:Y:S02]  /*33e0*/  LEA R11, R8, R9, 0x1 ;  /* 0x00000009080b7211 */ /* 0x000fe400078e08ff */
[-C--:B-1----:R-:W-:Y:S01]  /*33f0*/  LEA R50, P2, R17, R224.reuse, 0x1 ;  /* 0x000000e011327211 */ /* 0x082fe200078408ff */
[----:B------:R1:W-:Y:S01]  /*3400*/  STL.64 [R1+0x150], R46 ;  /* 0x0001502e01007387 */ /* 0x0003e20000100a00 */
[----:B0-----:R-:W-:-:S03]  /*3410*/  LEA R48, P3, R19, R224, 0x1 ;  /* 0x000000e013307211 */ /* 0x001fc600078608ff */
[----:B------:R0:W-:Y:S01]  /*3420*/  STL.64 [R1+0x148], R52 ;  /* 0x0001483401007387 */ /* 0x0001e20000100a00 */
[-C--:B------:R-:W-:Y:S02]  /*3430*/  LEA.HI.X.SX32 R51, R17, R0.reuse, 0x1, P2 ;  /* 0x0000000011337211 */ /* 0x080fe400010f0eff */
[----:B------:R-:W-:Y:S02]  /*3440*/  LEA.HI.X.SX32 R49, R19, R0, 0x1, P3 ;  /* 0x0000000013317211 */ /* 0x000fe400018f0eff */
[C---:B------:R-:W-:Y:S01]  /*3450*/  LEA R12, P3, R25.reuse, R224, 0x1 ;  /* 0x000000e0190c7211 */ /* 0x040fe200078608ff */
[----:B------:R3:W-:Y:S01]  /*3460*/  STL.64 [R1+0x140], R50 ;  /* 0x0001403201007387 */ /* 0x0007e20000100a00 */
[----:B-1----:R-:W-:Y:S02]  /*3470*/  IMAD R47, R8, 0x2, R11 ;  /* 0x00000002082f7824 */ /* 0x002fe400078e020b */
[----:B------:R-:W-:Y:S01]  /*3480*/  LEA.HI.X.SX32 R13, R25, R0, 0x1, P3 ;  /* 0x00000000190d7211 */ /* 0x000fe200018f0eff */
[----:B------:R1:W-:Y:S01]  /*3490*/  STL.64 [R1+0x138], R48 ;  /* 0x0001383001007387 */ /* 0x0003e20000100a00 */
[----:B------:R-:W-:Y:S01]  /*34a0*/  IMAD R46, R3, 0x31, RZ ;  /* 0x00000031032e7824 */ /* 0x000fe200078e02ff */
[----:B0-----:R-:W-:-:S02]  /*34b0*/  CS2R R52, SRZ ;  /* 0x0000000000347805 */ /* 0x001fc4000001ff00 */
[----:B------:R-:W-:-:S04]  /*34c0*/  LEA R15, R8, R47, 0x1 ;  /* 0x0000002f080f7211 */ /* 0x000fc800078e08ff */
[----:B------:R-:W-:Y:S02]  /*34d0*/  LEA R17, R8, R15, 0x1 ;  /* 0x0000000f08117211 */ /* 0x000fe400078e08ff */
[-C--:B---3--:R-:W-:Y:S02]  /*34e0*/  LEA R50, P1, R21, R224.reuse, 0x1 ;  /* 0x000000e015327211 */ /* 0x088fe400078208ff */
[----:B-1----:R-:W-:Y:S02]  /*34f0*/  LEA R48, P2, R23, R224, 0x1 ;  /* 0x000000e017307211 */ /* 0x002fe400078408ff */
[-C--:B------:R-:W-:Y:S02]  /*3500*/  LEA.HI.X.SX32 R51, R21, R0.reuse, 0x1, P1 ;  /* 0x0000000015337211 */ /* 0x080fe400008f0eff */
[----:B------:R-:W-:Y:S02]  /*3510*/  LEA.HI.X.SX32 R49, R23, R0, 0x1, P2 ;  /* 0x0000000017317211 */ /* 0x000fe400010f0eff */
[----:B------:R-:W-:-:S02]  /*3520*/  LEA R20, P1, R27, R224, 0x1 ;  /* 0x000000e01b147211 */ /* 0x000fc400078208ff */
[----:B------:R-:W-:Y:S01]  /*3530*/  LEA R18, P2, R29, R224, 0x1 ;  /* 0x000000e01d127211 */ /* 0x000fe200078408ff */
[----:B------:R0:W-:Y:S01]  /*3540*/  STL.64 [R1+0x128], R48 ;  /* 0x0001283001007387 */ /* 0x0001e20000100a00 */
[-C--:B------:R-:W-:Y:S02]  /*3550*/  LEA.HI.X.SX32 R21, R27, R0.reuse, 0x1, P1 ;  /* 0x000000001b157211 */ /* 0x080fe400008f0eff */
[----:B------:R-:W-:Y:S01]  /*3560*/  LEA.HI.X.SX32 R19, R29, R0, 0x1, P2 ;  /* 0x000000001d137211 */ /* 0x000fe200010f0eff */
[----:B------:R1:W-:Y:S04]  /*3570*/  STL.64 [R1+0x130], R50 ;  /* 0x0001303201007387 */ /* 0x0003e80000100a00 */
[----:B------:R3:W-:Y:S01]  /*3580*/  STL.64 [R1+0x120], R12 ;  /* 0x0001200c01007387 */ /* 0x0007e20000100a00 */
[----:B0-----:R-:W-:-:S03]  /*3590*/  IMAD R49, R8, 0x2, R17 ;  /* 0x0000000208317824 */ /* 0x001fc600078e0211 */
[----:B------:R0:W-:Y:S02]  /*35a0*/  STL.64 [R1+0x118], R20 ;  /* 0x0001181401007387 */ /* 0x0001e40000100a00 */
[C---:B-1----:R-:W-:Y:S02]  /*35b0*/  LEA R51, R8.reuse, R49, 0x1 ;  /* 0x0000003108337211 */ /* 0x042fe400078e08ff */
[----:B------:R1:W-:Y:S01]  /*35c0*/  STL.64 [R1+0x110], R18 ;  /* 0x0001101201007387 */ /* 0x0003e20000100a00 */
[C---:B---3--:R-:W-:Y:S02]  /*35d0*/  LEA R12, P3, R31.reuse, R224, 0x1 ;  /* 0x000000e01f0c7211 */ /* 0x048fe400078608ff */
[C---:B------:R-:W-:Y:S02]  /*35e0*/  LEA R27, R8.reuse, R51, 0x1 ;  /* 0x00000033081b7211 */ /* 0x040fe400078e08ff */
[----:B------:R-:W-:Y:S02]  /*35f0*/  LEA.HI.X.SX32 R13, R31, R0, 0x1, P3 ;  /* 0x000000001f0d7211 */ /* 0x000fe400018f0eff */
[----:B0-----:R-:W-:Y:S01]  /*3600*/  LEA R20, P1, R33, R224, 0x1 ;  /* 0x000000e021147211 */ /* 0x001fe200078208ff */
[----:B------:R-:W-:-:S02]  /*3610*/  IMAD R29, R8, 0x2, R27 ;  /* 0x00000002081d7824 */ /* 0x000fc400078e021b */
[----:B------:R0:W-:Y:S01]  /*3620*/  STL.64 [R1+0x108], R12 ;  /* 0x0001080c01007387 */ /* 0x0001e20000100a00 */
[----:B------:R-:W-:Y:S02]  /*3630*/  LEA.HI.X.SX32 R21, R33, R0, 0x1, P1 ;  /* 0x0000000021157211 */ /* 0x000fe400008f0eff */
[-C--:B-1----:R-:W-:Y:S02]  /*3640*/  LEA R18, P2, R35, R224.reuse, 0x1 ;  /* 0x000000e023127211 */ /* 0x082fe400078408ff */
[----:B------:R-:W-:Y:S01]  /*3650*/  LEA R22, P1, R39, R224, 0x1 ;  /* 0x000000e027167211 */ /* 0x000fe200078208ff */
[----:B------:R1:W-:Y:S01]  /*3660*/  STL.64 [R1+0x100], R20 ;  /* 0x0001001401007387 */ /* 0x0003e20000100a00 */
[-C--:B------:R-:W-:Y:S02]  /*3670*/  LEA.HI.X.SX32 R19, R35, R0.reuse, 0x1, P2 ;  /* 0x0000000023137211 */ /* 0x080fe400010f0eff */
[----:B------:R-:W-:Y:S01]  /*3680*/  LEA.HI.X.SX32 R23, R39, R0, 0x1, P1 ;  /* 0x0000000027177211 */ /* 0x000fe200008f0eff */
[----:B------:R-:W-:Y:S01]  /*3690*/  IMAD R39, R3, 0x2a, RZ ;  /* 0x0000002a03277824 */ /* 0x000fe200078e02ff */
[----:B------:R-:W-:Y:S01]  /*36a0*/  LEA R31, R8, R29, 0x1 ;  /* 0x0000001d081f7211 */ /* 0x000fe200078e08ff */
[----:B------:R3:W-:Y:S01]  /*36b0*/  STL.64 [R1+0xf8], R18 ;  /* 0x0000f81201007387 */ /* 0x0007e20000100a00 */
[----:B0-----:R-:W-:-:S02]  /*36c0*/  LEA R12, P3, R37, R224, 0x1 ;  /* 0x000000e0250c7211 */ /* 0x001fc400078608ff */
[----:B------:R-:W-:Y:S02]  /*36d0*/  LEA R32, P1, R45, R224, 0x1 ;  /* 0x000000e02d207211 */ /* 0x000fe400078208ff */
[----:B------:R-:W-:Y:S01]  /*36e0*/  LEA.HI.X.SX32 R13, R37, R0, 0x1, P3 ;  /* 0x00000000250d7211 */ /* 0x000fe200018f0eff */
[----:B------:R-:W-:Y:S01]  /*36f0*/  IMAD R37, R3, 0x28, RZ ;  /* 0x0000002803257824 */ /* 0x000fe200078e02ff */
[----:B-1----:R-:W-:Y:S02]  /*3700*/  LEA R20, P2, R41, R224, 0x1 ;  /* 0x000000e029147211 */ /* 0x002fe400078408ff */
[-C--:B------:R-:W-:Y:S01]  /*3710*/  LEA.HI.X.SX32 R33, R45, R0.reuse, 0x1, P1 ;  /* 0x000000002d217211 */ /* 0x080fe200008f0eff */
[----:B------:R0:W-:Y:S01]  /*3720*/  STL.64 [R1+0xf0], R12 ;  /* 0x0000f00c01007387 */ /* 0x0001e20000100a00 */
[----:B------:R-:W-:Y:S01]  /*3730*/  LEA.HI.X.SX32 R21, R41, R0, 0x1, P2 ;  /* 0x0000000029157211 */ /* 0x000fe200010f0eff */
[----:B------:R-:W-:Y:S01]  /*3740*/  IMAD R41, R3, 0x2c, RZ ;  /* 0x0000002c03297824 */ /* 0x000fe200078e02ff */
[-C--:B---3--:R-:W-:Y:S01]  /*3750*/  LEA R18, P3, R43, R224.reuse, 0x1 ;  /* 0x000000e02b127211 */ /* 0x088fe200078608ff */
[----:B------:R1:W-:Y:S01]  /*3760*/  STL.64 [R1+0xe8], R22 ;  /* 0x0000e81601007387 */ /* 0x0003e20000100a00 */
[----:B------:R-:W-:Y:S01]  /*3770*/  LEA R34, P1, R11, R224, 0x1 ;  /* 0x000000e00b227211 */ /* 0x000fe200078208ff */
[----:B------:R-:W-:Y:S01]  /*3780*/  IMAD R45, R3, 0x30, RZ ;  /* 0x00000030032d7824 */ /* 0x000fe200078e02ff */
[-C--:B------:R-:W-:Y:S01]  /*3790*/  LEA.HI.X.SX32 R19, R43, R0.reuse, 0x1, P3 ;  /* 0x000000002b137211 */ /* 0x080fe200018f0eff */
[----:B------:R3:W-:Y:S01]  /*37a0*/  STL.64 [R1+0xe0], R20 ;  /* 0x0000e01401007387 */ /* 0x0007e20000100a00 */
[----:B------:R-:W-:Y:S01]  /*37b0*/  LEA.HI.X.SX32 R35, R11, R0, 0x1, P1 ;  /* 0x000000000b237211 */ /* 0x000fe200008f0eff */
[----:B------:R-:W-:Y:S01]  /*37c0*/  IMAD R43, R3, 0x2e, RZ ;  /* 0x0000002e032b7824 */ /* 0x000fe200078e02ff */
[C---:B0-----:R-:W-:Y:S01]  /*37d0*/  LEA R13, R8.reuse, R31, 0x1 ;  /* 0x0000001f080d7211 */ /* 0x041fe200078e08ff */
[----:B------:R0:W-:Y:S04]  /*37e0*/  STL.64 [R1+0xd8], R18 ;  /* 0x0000d81201007387 */ /* 0x0001e80000100a00 */
[----:B-1----:R-:W-:Y:S01]  /*37f0*/  IMAD R23, R8, 0x2, R13 ;  /* 0x0000000208177824 */ /* 0x002fe200078e020d */
[----:B------:R1:W-:Y:S01]  /*3800*/  STL.64 [R1+0xd0], R32 ;  /* 0x0000d02001007387 */ /* 0x0003e20000100a00 */
[----:B---3--:R-:W-:-:S03]  /*3810*/  LEA R20, P2, R5, R224, 0x1 ;  /* 0x000000e005147211 */ /* 0x008fc600078408ff */
[C---:B------:R-:W-:Y:S02]  /*3820*/  LEA R25, R8.reuse, R23, 0x1 ;  /* 0x0000001708197211 */ /* 0x040fe400078e08ff */
[----:B------:R-:W-:Y:S02]  /*3830*/  LEA.HI.X.SX32 R21, R5, R0, 0x1, P2 ;  /* 0x0000000005157211 */ /* 0x000fe400010f0eff */
[C---:B0-----:R-:W-:Y:S02]  /*3840*/  LEA R18, P3, R9.reuse, R224, 0x1 ;  /* 0x000000e009127211 */ /* 0x041fe400078608ff */
[----:B------:R-:W-:Y:S01]  /*3850*/  LEA R5, R8, R25, 0x1 ;  /* 0x0000001908057211 */ /* 0x000fe200078e08ff */
[----:B------:R0:W-:Y:S01]  /*3860*/  STL.64 [R1+0xc8], R20 ;  /* 0x0000c81401007387 */ /* 0x0001e20000100a00 */
[----:B------:R-:W-:Y:S02]  /*3870*/  LEA.HI.X.SX32 R19, R9, R0, 0x1, P3 ;  /* 0x0000000009137211 */ /* 0x000fe400018f0eff */
[----:B-1----:R-:W-:-:S03]  /*3880*/  LEA R32, P2, R47, R224, 0x1 ;  /* 0x000000e02f207211 */ /* 0x002fc600078408ff */
[----:B------:R1:W-:Y:S01]  /*3890*/  STL.64 [R1+0xc0], R18 ;  /* 0x0000c01201007387 */ /* 0x0003e20000100a00 */
[----:B------:R-:W-:Y:S01]  /*38a0*/  LEA.HI.X.SX32 R33, R47, R0, 0x1, P2 ;  /* 0x000000002f217211 */ /* 0x000fe200010f0eff */
[----:B------:R-:W-:Y:S01]  /*38b0*/  IMAD R47, R3, 0x32, RZ ;  /* 0x00000032032f7824 */ /* 0x000fe200078e02ff */
[----:B0-----:R-:W-:-:S04]  /*38c0*/  LEA R20, P3, R15, R224, 0x1 ;  /* 0x000000e00f147211 */ /* 0x001fc800078608ff */
[----:B------:R-:W-:Y:S01]  /*38d0*/  LEA.HI.X.SX32 R21, R15, R0, 0x1, P3 ;  /* 0x000000000f157211 */ /* 0x000fe200018f0eff */
[----:B-1----:R-:W-:Y:S01]  /*38e0*/  IMAD R19, R8, 0x2, R5 ;  /* 0x0000000208137824 */ /* 0x002fe200078e0205 */
[----:B------:R-:W-:-:S03]  /*38f0*/  LEA R10, P3, R51, R224, 0x1 ;  /* 0x000000e0330a7211 */ /* 0x000fc600078608ff */
[----:B------:R0:W-:Y:S01]  /*3900*/  STL.64 [R1+0xa8], R20 ;  /* 0x0000a81401007387 */ /* 0x0001e20000100a00 */
[----:B------:R-:W-:Y:S02]  /*3910*/  LEA.HI.X.SX32 R11, R51, R0, 0x1, P3 ;  /* 0x00000000330b7211 */ /* 0x000fe400018f0eff */
[----:B------:R-:W-:Y:S01]  /*3920*/  CS2R R50, SRZ ;  /* 0x0000000000327805 */ /* 0x000fe2000001ff00 */
[----:B------:R1:W-:Y:S04]  /*3930*/  STL.64 [R1+0xb8], R34 ;  /* 0x0000b82201007387 */ /* 0x0003e80000100a00 */
[----:B------:R3:W-:Y:S01]  /*3940*/  STL.64 [R1+0xb0], R32 ;  /* 0x0000b02001007387 */ /* 0x0007e20000100a00 */
[----:B0-----:R-:W-:Y:S02]  /*3950*/  LEA R21, R8, R19, 0x1 ;  /* 0x0000001308157211 */ /* 0x001fe400078e08ff */
[----:B-1----:R-:W-:-:S02]  /*3960*/  LEA R34, P1, R17, R224, 0x1 ;  /* 0x000000e011227211 */ /* 0x002fc400078208ff */
[C---:B------:R-:W-:Y:S02]  /*3970*/  LEA R9, R8.reuse, R21, 0x1 ;  /* 0x0000001508097211 */ /* 0x040fe400078e08ff */
[----:B---3--:R-:W-:Y:S02]  /*3980*/  LEA R32, P2, R49, R224, 0x1 ;  /* 0x000000e031207211 */ /* 0x008fe400078408ff */
[-C--:B------:R-:W-:Y:S01]  /*3990*/  LEA.HI.X.SX32 R35, R17, R0.reuse, 0x1, P1 ;  /* 0x0000000011237211 */ /* 0x080fe200008f0eff */
[C---:B------:R-:W-:Y:S01]  /*39a0*/  IMAD R15, R8.reuse, 0x2, R9 ;  /* 0x00000002080f7824 */ /* 0x040fe200078e0209 */
[----:B------:R-:W-:Y:S02]  /*39b0*/  LEA.HI.X.SX32 R33, R49, R0, 0x1, P2 ;  /* 0x0000000031217211 */ /* 0x000fe400010f0eff */
[----:B------:R-:W-:Y:S01]  /*39c0*/  CS2R R48, SRZ ;  /* 0x0000000000307805 */ /* 0x000fe2000001ff00 */
[----:B------:R0:W-:Y:S01]  /*39d0*/  STL.64 [R1+0xa0], R34 ;  /* 0x0000a02201007387 */ /* 0x0001e20000100a00 */
[----:B------:R-:W-:-:S03]  /*39e0*/  LEA R17, R8, R15, 0x1 ;  /* 0x0000000f08117211 */ /* 0x000fc600078e08ff */
[----:B------:R1:W-:Y:S01]  /*39f0*/  STL.64 [R1+0x98], R32 ;  /* 0x0000982001007387 */ /* 0x0003e20000100a00 */
[----:B------:R-:W-:-:S03]  /*3a00*/  LEA R2, R8, R17, 0x1 ;  /* 0x0000001108027211 */ /* 0x000fc600078e08ff */
[----:B------:R3:W-:Y:S01]  /*3a10*/  STL.64 [R1+0x90], R10 ;  /* 0x0000900a01007387 */ /* 0x0007e20000100a00 */
[-C--:B0-----:R-:W-:Y:S02]  /*3a20*/  LEA R34, P1, R27, R224.reuse, 0x1 ;  /* 0x000000e01b227211 */ /* 0x081fe400078208ff */
[----:B-1----:R-:W-:Y:S02]  /*3a30*/  LEA R32, P2, R29, R224, 0x1 ;  /* 0x000000e01d207211 */ /* 0x002fe400078408ff */
[-C--:B------:R-:W-:Y:S02]  /*3a40*/  LEA.HI.X.SX32 R35, R27, R0.reuse, 0x1, P1 ;  /* 0x000000001b237211 */ /* 0x080fe400008f0eff */
[----:B------:R-:W-:Y:S02]  /*3a50*/  LEA.HI.X.SX32 R33, R29, R0, 0x1, P2 ;  /* 0x000000001d217211 */ /* 0x000fe400010f0eff */
[-C--:B---3--:R-:W-:Y:S01]  /*3a60*/  LEA R10, P3, R31, R224.reuse, 0x1 ;  /* 0x000000e01f0a7211 */ /* 0x088fe200078608ff */
[----:B------:R0:W-:Y:S01]  /*3a70*/  STL.64 [R1+0x88], R34 ;  /* 0x0000882201007387 */ /* 0x0001e20000100a00 */
[----:B------:R-:W-:-:S02]  /*3a80*/  LEA R28, P2, R23, R224, 0x1 ;  /* 0x000000e0171c7211 */ /* 0x000fc400078408ff */
[----:B------:R-:W-:Y:S01]  /*3a90*/  LEA.HI.X.SX32 R11, R31, R0, 0x1, P3 ;  /* 0x000000001f0b7211 */ /* 0x000fe200018f0eff */
[----:B------:R1:W-:Y:S01]  /*3aa0*/  STL.64 [R1+0x80], R32 ;  /* 0x0000802001007387 */ /* 0x0003e20000100a00 */
[----:B------:R-:W-:Y:S01]  /*3ab0*/  LEA R26, P3, R25, R224, 0x1 ;  /* 0x000000e0191a7211 */ /* 0x000fe200078608ff */
[----:B------:R-:W-:Y:S01]  /*3ac0*/  IMAD R31, R3, 0x22, RZ ;  /* 0x00000022031f7824 */ /* 0x000fe200078e02ff */
[-C--:B------:R-:W-:Y:S01]  /*3ad0*/  LEA.HI.X.SX32 R29, R23, R0.reuse, 0x1, P2 ;  /* 0x00000000171d7211 */ /* 0x080fe200010f0eff */
[----:B------:R3:W-:Y:S01]  /*3ae0*/  STL.64 [R1+0x78], R10 ;  /* 0x0000780a01007387 */ /* 0x0007e20000100a00 */
[----:B------:R-:W-:Y:S02]  /*3af0*/  LEA.HI.X.SX32 R27, R25, R0, 0x1, P3 ;  /* 0x00000000191b7211 */ /* 0x000fe400018f0eff */
[----:B------:R-:W-:Y:S01]  /*3b00*/  LEA R22, P3, R21, R224, 0x1 ;  /* 0x000000e015167211 */ /* 0x000fe200078608ff */
[C---:B0-----:R-:W-:Y:S02]  /*3b10*/  IMAD R34, R3.reuse, 0x25, RZ ;  /* 0x0000002503227824 */ /* 0x041fe400078e02ff */
[----:B------:R-:W-:Y:S01]  /*3b20*/  IMAD R35, R3, 0x26, RZ ;  /* 0x0000002603237824 */ /* 0x000fe200078e02ff */
[----:B------:R-:W-:-:S02]  /*3b30*/  LEA.HI.X.SX32 R23, R21, R0, 0x1, P3 ;  /* 0x0000000015177211 */ /* 0x000fc400018f0eff */
[-C--:B-1----:R-:W-:Y:S02]  /*3b40*/  LEA R32, P1, R13, R224.reuse, 0x1 ;  /* 0x000000e00d207211 */ /* 0x082fe400078208ff */
[----:B------:R-:W-:Y:S01]  /*3b50*/  LEA R18, P3, R17, R224, 0x1 ;  /* 0x000000e011127211 */ /* 0x000fe200078608ff */
[----:B---3--:R-:W-:Y:S01]  /*3b60*/  IMAD R11, R8, 0x2, R2 ;  /* 0x00000002080b7824 */ /* 0x008fe200078e0202 */
[----:B------:R-:W-:-:S04]  /*3b70*/  LEA.HI.X.SX32 R33, R13, R0, 0x1, P1 ;  /* 0x000000000d217211 */ /* 0x000fc800008f0eff */
[C---:B------:R-:W-:Y:S01]  /*3b80*/  LEA R13, R8.reuse, R11, 0x1 ;  /* 0x0000000b080d7211 */ /* 0x040fe200078e08ff */
[----:B------:R0:W-:Y:S03]  /*3b90*/  STL.64 [R1+0x70], R32 ;  /* 0x0000702001007387 */ /* 0x0001e60000100a00 */
[----:B------:R-:W-:Y:S01]  /*3ba0*/  LEA R4, R8, R13, 0x1 ;  /* 0x0000000d08047211 */ /* 0x000fe200078e08ff */
[----:B------:R1:W-:Y:S04]  /*3bb0*/  STL.64 [R1+0x68], R28 ;  /* 0x0000681c01007387 */ /* 0x0003e80000100a00 */
[----:B------:R3:W-:Y:S01]  /*3bc0*/  STL.64 [R1+0x60], R26 ;  /* 0x0000601a01007387 */ /* 0x0007e20000100a00 */
[----:B0-----:R-:W-:-:S02]  /*3bd0*/  IMAD R32, R3, 0x23, RZ ;  /* 0x0000002303207824 */ /* 0x001fc400078e02ff */
[----:B------:R-:W-:Y:S01]  /*3be0*/  IMAD R33, R3, 0x24, RZ ;  /* 0x0000002403217824 */ /* 0x000fe200078e02ff */
[-C--:B-1----:R-:W-:Y:S02]  /*3bf0*/  LEA R28, P1, R5, R224.reuse, 0x1 ;  /* 0x000000e0051c7211 */ /* 0x082fe400078208ff */
[----:B---3--:R-:W-:Y:S02]  /*3c00*/  LEA R26, P2, R19, R224, 0x1 ;  /* 0x000000e0131a7211 */ /* 0x008fe400078408ff */
[-C--:B------:R-:W-:Y:S01]  /*3c10*/  LEA.HI.X.SX32 R29, R5, R0.reuse, 0x1, P1 ;  /* 0x00000000051d7211 */ /* 0x080fe200008f0eff */
[C---:B------:R-:W-:Y:S01]  /*3c20*/  IMAD R5, R8.reuse, 0x2, R4 ;  /* 0x0000000208057824 */ /* 0x040fe200078e0204 */
[----:B------:R-:W-:Y:S02]  /*3c30*/  LEA.HI.X.SX32 R27, R19, R0, 0x1, P2 ;  /* 0x00000000131b7211 */ /* 0x000fe400010f0eff */
[----:B------:R-:W-:Y:S01]  /*3c40*/  LEA R24, P1, R9, R224, 0x1 ;  /* 0x000000e009187211 */ /* 0x000fe200078208ff */
[----:B------:R0:W-:Y:S01]  /*3c50*/  STL.64 [R1+0x58], R28 ;  /* 0x0000581c01007387 */ /* 0x0001e20000100a00 */
[----:B------:R-:W-:-:S02]  /*3c60*/  LEA R12, R8, R5, 0x1 ;  /* 0x00000005080c7211 */ /* 0x000fc400078e08ff */
[-C--:B------:R-:W-:Y:S01]  /*3c70*/  LEA.HI.X.SX32 R25, R9, R0.reuse, 0x1, P1 ;  /* 0x0000000009197211 */ /* 0x080fe200008f0eff */
[----:B------:R1:W-:Y:S01]  /*3c80*/  STL.64 [R1+0x50], R26 ;  /* 0x0000501a01007387 */ /* 0x0003e20000100a00 */
[----:B------:R-:W-:Y:S02]  /*3c90*/  LEA.HI.X.SX32 R19, R17, R0, 0x1, P3 ;  /* 0x0000000011137211 */ /* 0x000fe400018f0eff */
[----:B------:R-:W-:Y:S01]  /*3ca0*/  LEA R9, R8, R12, 0x1 ;  /* 0x0000000c08097211 */ /* 0x000fe200078e08ff */
[----:B------:R3:W-:Y:S01]  /*3cb0*/  STL.64 [R1+0x48], R22 ;  /* 0x0000481601007387 */ /* 0x0007e20000100a00 */
[-C--:B------:R-:W-:Y:S02]  /*3cc0*/  LEA R20, P1, R2, R224.reuse, 0x1 ;  /* 0x000000e002147211 */ /* 0x080fe400078208ff */
[----:B------:R-:W-:Y:S01]  /*3cd0*/  LEA R14, P3, R13, R224, 0x1 ;  /* 0x000000e00d0e7211 */ /* 0x000fe200078608ff */
[----:B------:R5:W-:Y:S01]  /*3ce0*/  STL.64 [R1+0x40], R24 ;  /* 0x0000401801007387 */ /* 0x000be20000100a00 */
[----:B------:R-:W-:Y:S01]  /*3cf0*/  IMAD R10, R8, 0x2, R9 ;  /* 0x00000002080a7824 */ /* 0x000fe200078e0209 */
[----:B------:R-:W-:Y:S01]  /*3d00*/  LEA.HI.X.SX32 R21, R2, R0, 0x1, P1 ;  /* 0x0000000002157211 */ /* 0x000fe200008f0eff */
[C---:B0-----:R-:W-:Y:S01]  /*3d10*/  IMAD R28, R3.reuse, 0x1f, RZ ;  /* 0x0000001f031c7824 */ /* 0x041fe200078e02ff */
[C---:B------:R-:W-:Y:S01]  /*3d20*/  SHF.L.U32 R29, R3.reuse, 0x5, RZ ;  /* 0x00000005031d7819 */ /* 0x040fe200000006ff */
[----:B-1----:R-:W-:-:S02]  /*3d30*/  IMAD R26, R3, 0x1d, RZ ;  /* 0x0000001d031a7824 */ /* 0x002fc400078e02ff */
[----:B------:R-:W-:Y:S01]  /*3d40*/  IMAD R27, R3, 0x1e, RZ ;  /* 0x0000001e031b7824 */ /* 0x000fe200078e02ff */
[----:B---3--:R-:W-:-:S04]  /*3d50*/  LEA R22, P2, R15, R224, 0x1 ;  /* 0x000000e00f167211 */ /* 0x008fc800078408ff */
[-C--:B------:R-:W-:Y:S01]  /*3d60*/  LEA.HI.X.SX32 R23, R15, R0.reuse, 0x1, P2 ;  /* 0x000000000f177211 */ /* 0x080fe200010f0eff */
[----:B-----5:R-:W-:Y:S01]  /*3d70*/  IMAD R24, R3, 0x1b, RZ ;  /* 0x0000001b03187824 */ /* 0x020fe200078e02ff */
[----:B------:R-:W-:Y:S01]  /*3d80*/  LEA.HI.X.SX32 R15, R13, R0, 0x1, P3 ;  /* 0x000000000d0f7211 */ /* 0x000fe200018f0eff */
[C---:B------:R-:W-:Y:S02]  /*3d90*/  IMAD.SHL.U32 R13, R3.reuse, 0x10, RZ ;  /* 0x00000010030d7824 */ /* 0x040fe400078e00ff */
[----:B------:R0:W-:Y:S01]  /*3da0*/  STL.64 [R1+0x38], R22 ;  /* 0x0000381601007387 */ /* 0x0001e20000100a00 */
[----:B------:R-:W-:-:S03]  /*3db0*/  IMAD R25, R3, 0x1c, RZ ;  /* 0x0000001c03197824 */ /* 0x000fc600078e02ff */
[----:B------:R1:W-:Y:S04]  /*3dc0*/  STL.64 [R1+0x30], R18 ;  /* 0x0000301201007387 */ /* 0x0003e80000100a00 */
[----:B------:R3:W-:Y:S01]  /*3dd0*/  STL.64 [R1+0x28], R20 ;  /* 0x0000281401007387 */ /* 0x0007e20000100a00 */
[C---:B0-----:R-:W-:Y:S02]  /*3de0*/  IMAD R22, R3.reuse, 0x19, RZ ;  /* 0x0000001903167824 */ /* 0x041fe400078e02ff */
[----:B------:R-:W-:Y:S01]  /*3df0*/  IMAD R23, R3, 0x1a, RZ ;  /* 0x0000001a03177824 */ /* 0x000fe200078e02ff */
[----:B-1----:R-:W-:-:S04]  /*3e00*/  LEA R18, P2, R11, R224, 0x1 ;  /* 0x000000e00b127211 */ /* 0x002fc800078408ff */
[----:B------:R-:W-:Y:S01]  /*3e10*/  LEA.HI.X.SX32 R19, R11, R0, 0x1, P2 ;  /* 0x000000000b137211 */ /* 0x000fe200010f0eff */
[C---:B---3--:R-:W-:Y:S01]  /*3e20*/  IMAD R20, R3.reuse, 0x17, RZ ;  /* 0x0000001703147824 */ /* 0x048fe200078e02ff */
[C---:B------:R-:W-:Y:S01]  /*3e30*/  LEA R11, R8.reuse, R10, 0x1 ;  /* 0x0000000a080b7211 */ /* 0x040fe200078e08ff */
[----:B------:R-:W-:Y:S01]  /*3e40*/  IMAD R21, R3, 0x18, RZ ;  /* 0x0000001803157824 */ /* 0x000fe200078e02ff */
[C---:B------:R-:W-:Y:S01]  /*3e50*/  LEA R16, P2, R5.reuse, R224, 0x1 ;  /* 0x000000e005107211 */ /* 0x040fe200078408ff */
[----:B------:R0:W-:Y:S01]  /*3e60*/  STL.64 [R1+0x20], R18 ;  /* 0x0000201201007387 */ /* 0x0001e20000100a00 */
[----:B------:R-:W-:Y:S02]  /*3e70*/  LEA R2, R8, R11, 0x1 ;  /* 0x0000000b08027211 */ /* 0x000fe400078e08ff */
[----:B------:R-:W-:Y:S01]  /*3e80*/  LEA.HI.X.SX32 R17, R5, R0, 0x1, P2 ;  /* 0x0000000005117211 */ /* 0x000fe200010f0eff */
[----:B------:R1:W-:Y:S01]  /*3e90*/  STL.64 [R1+0x18], R14 ;  /* 0x0000180e01007387 */ /* 0x0003e20000100a00 */
[----:B------:R-:W-:-:S04]  /*3ea0*/  LEA R244, P2, R10, R224, 0x1 ;  /* 0x000000e00af47211 */ /* 0x000fc800078408ff */
[----:B------:R-:W-:Y:S01]  /*3eb0*/  LEA.HI.X.SX32 R245, R10, R0, 0x1, P2 ;  /* 0x000000000af57211 */ /* 0x000fe200010f0eff */
[----:B------:R-:W-:Y:S01]  /*3ec0*/  IMAD R10, R3, 0xd, RZ ;  /* 0x0000000d030a7824 */ /* 0x000fe200078e02ff */
[----:B0-----:R-:W-:-:S04]  /*3ed0*/  LEA R18, P1, R4, R224, 0x1 ;  /* 0x000000e004127211 */ /* 0x001fc800078208ff */
[----:B------:R-:W-:Y:S01]  /*3ee0*/  LEA.HI.X.SX32 R19, R4, R0, 0x1, P1 ;  /* 0x0000000004137211 */ /* 0x000fe200008f0eff */
[----:B------:R-:W-:Y:S01]  /*3ef0*/  IMAD R4, R8, 0x2, R2 ;  /* 0x0000000208047824 */ /* 0x000fe200078e0202 */
[-C--:B-1----:R-:W-:Y:S02]  /*3f00*/  LEA R14, P3, R12, R224.reuse, 0x1 ;  /* 0x000000e00c0e7211 */ /* 0x082fe400078608ff */
[----:B------:R-:W-:Y:S01]  /*3f10*/  LEA R250, P1, R9, R224, 0x1 ;  /* 0x000000e009fa7211 */ /* 0x000fe200078208ff */
[----:B------:R0:W-:Y:S01]  /*3f20*/  STL.64 [R1+0x10], R18 ;  /* 0x0000101201007387 */ /* 0x0001e20000100a00 */
[----:B------:R-:W-:Y:S02]  /*3f30*/  LEA R5, R8, R4, 0x1 ;  /* 0x0000000408057211 */ /* 0x000fe400078e08ff */
[----:B------:R-:W-:Y:S01]  /*3f40*/  LEA.HI.X.SX32 R15, R12, R0, 0x1, P3 ;  /* 0x000000000c0f7211 */ /* 0x000fe200018f0eff */
[----:B------:R1:W-:Y:S01]  /*3f50*/  STL.64 [R1+0x8], R16 ;  /* 0x0000081001007387 */ /* 0x0003e20000100a00 */
[----:B------:R-:W-:Y:S01]  /*3f60*/  LEA R240, P3, R11, R224, 0x1 ;  /* 0x000000e00bf07211 */ /* 0x000fe200078608ff */
[----:B------:R-:W-:Y:S01]  /*3f70*/  IMAD R12, R3, 0xf, RZ ;  /* 0x0000000f030c7824 */ /* 0x000fe200078e02ff */
[----:B------:R-:W-:Y:S01]  /*3f80*/  LEA R8, R8, R5, 0x1 ;  /* 0x0000000508087211 */ /* 0x000fe200078e08ff */
[----:B------:R3:W-:Y:S01]  /*3f90*/  STL.64 [R1], R14 ;  /* 0x0000000e01007387 */ /* 0x0007e20000100a00 */
[----:B------:R-:W-:-:S02]  /*3fa0*/  LEA.HI.X.SX32 R251, R9, R0, 0x1, P1 ;  /* 0x0000000009fb7211 */ /* 0x000fc400008f0eff */
[----:B------:R-:W-:Y:S01]  /*3fb0*/  LEA.HI.X.SX32 R241, R11, R0, 0x1, P3 ;  /* 0x000000000bf17211 */ /* 0x000fe200018f0eff */
[C---:B------:R-:W-:Y:S01]  /*3fc0*/  IMAD R11, R3.reuse, 0xe, RZ ;  /* 0x0000000e030b7824 */ /* 0x040fe200078e02ff */
[-C--:B------:R-:W-:Y:S01]  /*3fd0*/  LEA R236, P1, R2, R224.reuse, 0x1 ;  /* 0x000000e002ec7211 */ /* 0x080fe200078208ff */
[C---:B0-----:R-:W-:Y:S01]  /*3fe0*/  IMAD R18, R3.reuse, 0x15, RZ ;  /* 0x0000001503127824 */ /* 0x041fe200078e02ff */
[-C--:B------:R-:W-:Y:S01]  /*3ff0*/  LEA R232, P2, R4, R224.reuse, 0x1 ;  /* 0x000000e004e87211 */ /* 0x080fe200078408ff */
[----:B-1----:R-:W-:Y:S01]  /*4000*/  IMAD R16, R3, 0x13, RZ ;  /* 0x0000001303107824 */ /* 0x002fe200078e02ff */
[-C--:B------:R-:W-:Y:S01]  /*4010*/  LEA R228, P3, R5, R224.reuse, 0x1 ;  /* 0x000000e005e47211 */ /* 0x080fe200078608ff */
[C---:B------:R-:W-:Y:S01]  /*4020*/  IMAD R17, R3.reuse, 0x14, RZ ;  /* 0x0000001403117824 */ /* 0x040fe200078e02ff */
[----:B------:R-:W-:Y:S01]  /*4030*/  LEA R224, P4, R8, R224, 0x1 ;  /* 0x000000e008e07211 */ /* 0x000fe200078808ff */
[C---:B---3--:R-:W-:Y:S01]  /*4040*/  IMAD R14, R3.reuse, 0x11, RZ ;  /* 0x00000011030e7824 */ /* 0x048fe200078e02ff */
[-C--:B------:R-:W-:Y:S01]  /*4050*/  LEA.HI.X.SX32 R237, R2, R0.reuse, 0x1, P1 ;  /* 0x0000000002ed7211 */ /* 0x080fe200008f0eff */
[C---:B------:R-:W-:Y:S01]  /*4060*/  IMAD R2, R3.reuse, 0xa, RZ ;  /* 0x0000000a03027824 */ /* 0x040fe200078e02ff */
[-C--:B------:R-:W-:Y:S01]  /*4070*/  LEA.HI.X.SX32 R233, R4, R0.reuse, 0x1, P2 ;  /* 0x0000000004e97211 */ /* 0x080fe200010f0eff */
[----:B------:R-:W-:Y:S01]  /*4080*/  IMAD R4, R3, 0xb, RZ ;  /* 0x0000000b03047824 */ /* 0x000fe200078e02ff */
[-C--:B------:R-:W-:Y:S01]  /*4090*/  LEA.HI.X.SX32 R229, R5, R0.reuse, 0x1, P3 ;  /* 0x0000000005e57211 */ /* 0x080fe200018f0eff */
[----:B------:R-:W-:Y:S01]  /*40a0*/  IMAD.WIDE R126, R2, 0x2, R154 ;  /* 0x00000002027e7825 */ /* 0x000fe200078e029a */
[----:B------:R-:W-:-:S02]  /*40b0*/  LEA.HI.X.SX32 R225, R8, R0, 0x1, P4 ;  /* 0x0000000008e17211 */ /* 0x000fc400020f0eff */
[----:B------:R-:W-:Y:S01]  /*40c0*/  CS2R R8, SRZ ;  /* 0x0000000000087805 */ /* 0x000fe2000001ff00 */
[C---:B------:R-:W-:Y:S02]  /*40d0*/  IMAD R0, R3.reuse, 0x9, RZ ;  /* 0x0000000903007824 */ /* 0x040fe400078e02ff */
[----:B------:R-:W-:Y:S02]  /*40e0*/  IMAD R5, R3, 0xc, RZ ;  /* 0x0000000c03057824 */ /* 0x000fe400078e02ff */
[----:B------:R-:W-:-:S04]  /*40f0*/  IMAD.WIDE R128, R0, 0x2, R154 ;  /* 0x0000000200807825 */ /* 0x000fc800078e029a */
[--C-:B------:R-:W-:Y:S01]  /*4100*/  IMAD.WIDE R124, R0, 0x2, R156.reuse ;  /* 0x00000002007c7825 */ /* 0x100fe200078e029c */
[----:B------:R0:W-:Y:S03]  /*4110*/  STL.64 [R1+0x730], R128 ;  /* 0x0007308001007387 */ /* 0x0001e60000100a00 */
[C---:B------:R-:W-:Y:S01]  /*4120*/  IMAD R15, R3.reuse, 0x12, RZ ;  /* 0x00000012030f7824 */ /* 0x040fe200078e02ff */
[----:B------:R1:W-:Y:S01]  /*4130*/  STL.64 [R1+0x728], R124 ;  /* 0x0007287c01007387 */ /* 0x0003e20000100a00 */
[C---:B------:R-:W-:Y:S02]  /*4140*/  IMAD R19, R3.reuse, 0x16, RZ ;  /* 0x0000001603137824 */ /* 0x040fe400078e02ff */
[----:B------:R-:W-:Y:S01]  /*4150*/  IMAD R3, R3, 0x3f, RZ ;  /* 0x0000003f03037824 */ /* 0x000fe200078e02ff */
[----:B------:R3:W-:Y:S01]  /*4160*/  STL.64 [R1+0x720], R126 ;  /* 0x0007207e01007387 */ /* 0x0007e20000100a00 */
[----:B0-----:R-:W-:-:S04]  /*4170*/  IMAD.WIDE R128, R2, 0x2, R156 ;  /* 0x0000000202807825 */ /* 0x001fc800078e029c */
[C---:B-1----:R-:W-:Y:S01]  /*4180*/  IMAD.WIDE R124, R4.reuse, 0x2, R154 ;  /* 0x00000002047c7825 */ /* 0x042fe200078e029a */
[----:B------:R0:W-:Y:S03]  /*4190*/  STL.64 [R1+0x718], R128 ;  /* 0x0007188001007387 */ /* 0x0001e60000100a00 */
[----:B---3--:R-:W-:Y:S01]  /*41a0*/  IMAD.WIDE R126, R4, 0x2, R156 ;  /* 0x00000002047e7825 */ /* 0x008fe200078e029c */
[----:B------:R1:W-:Y:S04]  /*41b0*/  STL.64 [R1+0x710], R124 ;  /* 0x0007107c01007387 */ /* 0x0003e80000100a00 */
[----:B------:R3:W-:Y:S01]  /*41c0*/  STL.64 [R1+0x708], R126 ;  /* 0x0007087e01007387 */ /* 0x0007e20000100a00 */
[----:B0-----:R-:W-:-:S04]  /*41d0*/  IMAD.WIDE R128, R5, 0x2, R154 ;  /* 0x0000000205807825 */ /* 0x001fc800078e029a */
[----:B-1----:R-:W-:Y:S01]  /*41e0*/  IMAD.WIDE R124, R5, 0x2, R156 ;  /* 0x00000002057c7825 */ /* 0x002fe200078e029c */
[----:B------:R-:W-:Y:S03]  /*41f0*/  STL.64 [R1+0x700], R128 ;  /* 0x0007008001007387 */ /* 0x000fe60000100a00 */
[C---:B---3--:R-:W-:Y:S01]  /*4200*/  IMAD.WIDE R126, R10.reuse, 0x2, R154 ;  /* 0x000000020a7e7825 */ /* 0x048fe200078e029a */
[----:B------:R0:W-:Y:S03]  /*4210*/  STL.64 [R1+0x6f8], R124 ;  /* 0x0006f87c01007387 */ /* 0x0001e60000100a00 */
[----:B------:R-:W-:Y:S01]  /*4220*/  IMAD.WIDE R4, R10, 0x2, R156 ;  /* 0x000000020a047825 */ /* 0x000fe200078e029c */
[----:B------:R-:W-:Y:S04]  /*4230*/  STL.64 [R1+0x6f0], R126 ;  /* 0x0006f07e01007387 */ /* 0x000fe80000100a00 */
[----:B------:R1:W-:Y:S01]  /*4240*/  STL.64 [R1+0x6e8], R4 ;  /* 0x0006e80401007387 */ /* 0x0003e20000100a00 */
[----:B0-----:R-:W-:-:S04]  /*4250*/  IMAD.WIDE R124, R11, 0x2, R154 ;  /* 0x000000020b7c7825 */ /* 0x001fc800078e029a */
[----:B------:R-:W-:Y:S01]  /*4260*/  IMAD.WIDE R10, R11, 0x2, R156 ;  /* 0x000000020b0a7825 */ /* 0x000fe200078e029c */
[----:B------:R0:W-:Y:S03]  /*4270*/  STL.64 [R1+0x6e0], R124 ;  /* 0x0006e07c01007387 */ /* 0x0001e60000100a00 */
[C---:B-1----:R-:W-:Y:S01]  /*4280*/  IMAD.WIDE R4, R12.reuse, 0x2, R154 ;  /* 0x000000020c047825 */ /* 0x042fe200078e029a */
[----:B------:R1:W-:Y:S04]  /*4290*/  STL.64 [R1+0x6d8], R10 ;  /* 0x0006d80a01007387 */ /* 0x0003e80000100a00 */
[----:B------:R3:W-:Y:S01]  /*42a0*/  STL.64 [R1+0x6d0], R4 ;  /* 0x0006d00401007387 */ /* 0x0007e20000100a00 */
[----:B0-----:R-:W-:-:S04]  /*42b0*/  IMAD.WIDE R124, R12, 0x2, R156 ;  /* 0x000000020c7c7825 */ /* 0x001fc800078e029c */
[C---:B-1----:R-:W-:Y:S01]  /*42c0*/  IMAD.WIDE R10, R13.reuse, 0x2, R154 ;  /* 0x000000020d0a7825 */ /* 0x042fe200078e029a */
[----:B------:R-:W-:Y:S03]  /*42d0*/  STL.64 [R1+0x6c8], R124 ;  /* 0x0006c87c01007387 */ /* 0x000fe60000100a00 */
[----:B---3--:R-:W-:Y:S01]  /*42e0*/  IMAD.WIDE R4, R13, 0x2, R156 ;  /* 0x000000020d047825 */ /* 0x008fe200078e029c */
[----:B------:R0:W-:Y:S03]  /*42f0*/  STL.64 [R1+0x6c0], R10 ;  /* 0x0006c00a01007387 */ /* 0x0001e60000100a00 */
[C---:B------:R-:W-:Y:S01]  /*4300*/  IMAD.WIDE R12, R14.reuse, 0x2, R154 ;  /* 0x000000020e0c7825 */ /* 0x040fe200078e029a */
[----:B------:R1:W-:Y:S04]  /*4310*/  STL.64 [R1+0x6b8], R4 ;  /* 0x0006b80401007387 */ /* 0x0003e80000100a00 */
        /* <DEDUP_REMOVED lines=9> */
[----:B------:R0:W-:Y:S03]  /*43b0*/  STL.64 [R1+0x690], R10 ;  /* 0x0006900a01007387 */ /* 0x0001e60000100a00 */
[C---:B---3--:R-:W-:Y:S01]  /*43c0*/  IMAD.WIDE R12, R17.reuse, 0x2, R154 ;  /* 0x00000002110c7825 */ /* 0x048fe200078e029a */
        /* <DEDUP_REMOVED lines=173> */
[----:B------:R-:W-:Y:S01]  /*4ea0*/  IMAD.WIDE R2, R3, 0x2, R156 ;  /* 0x0000000203027825 */ /* 0x000fe200078e029c */
[----:B------:R3:W-:Y:S04]  /*4eb0*/  STL.64 [R1+0x3d0], R4 ;  /* 0x0003d00401007387 */ /* 0x0007e80000100a00 */
[----:B--2-4-:R3:W-:Y:S02]  /*4ec0*/  STL.64 [R1+0x3c8], R2 ;  /* 0x0003c80201007387 */ /* 0x0147e40000100a00 */
.L_x_1:
[----:B---3--:R-:W2:Y:S04]  /*4ed0*/  LDL.64 R10, [R1+0x730] ;  /* 0x00073000010a7983 */ /* 0x008ea80000100a00 */
[----:B------:R-:W3:Y:S04]  /*4ee0*/  LDL.64 R28, [R1+0x720] ;  /* 0x00072000011c7983 */ /* 0x000ee80000100a00 */
[----:B------:R-:W4:Y:S04]  /*4ef0*/  LDL.64 R22, [R1+0x718] ;  /* 0x0007180001167983 */ /* 0x000f280000100a00 */
[----:B------:R-:W5:Y:S04]  /*4f00*/  LDL.64 R18, [R1+0x728] ;  /* 0x0007280001127983 */ /* 0x000f680000100a00 */
[----:B------:R-:W4:Y:S04]  /*4f10*/  LDL.64 R16, [R1+0x710] ;  /* 0x0007100001107983 */ /* 0x000f280000100a00 */
[----:B------:R-:W4:Y:S04]  /*4f20*/  LDL.64 R12, [R1+0x708] ;  /* 0x00070800010c7983 */ /* 0x000f280000100a00 */
[----:B------:R-:W4:Y:S04]  /*4f30*/  LDL.64 R26, [R1+0x6f8] ;  /* 0x0006f800011a7983 */ /* 0x000f280000100a00 */
[----:B------:R-:W4:Y:S04]  /*4f40*/  LDL.64 R20, [R1+0x6f0] ;  /* 0x0006f00001147983 */ /* 0x000f280000100a00 */
[----:B------:R-:W4:Y:S01]  /*4f50*/  LDL.64 R14, [R1+0x6e8] ;  /* 0x0006e800010e7983 */ /* 0x000f220000100a00 */
[----:B------:R-:W-:-:S03]  /*4f60*/  IMAD.WIDE R4, R8, 0x2, R156 ;  /* 0x0000000208047825 */ /* 0x000fc600078e029c */
[----:B------:R-:W4:Y:S04]  /*4f70*/  LDL.64 R24, [R1+0x6d8] ;  /* 0x0006d80001187983 */ /* 0x000f280000100a00 */
[----:B------:R3:W4:Y:S04]  /*4f80*/  LDG.E.U16 R173, desc[UR10][R4.64] ;  /* 0x0000000a04ad7981 */ /* 0x000728000c1e1500 */
[----:B------:R-:W4:Y:S01]  /*4f90*/  LDL.64 R32, [R1+0x700] ;  /* 0x0007000001207983 */ /* 0x000f220000100a00 */
[----:B------:R-:W-:-:S03]  /*4fa0*/  IMAD.WIDE R2, R8, 0x2, R154 ;  /* 0x0000000208027825 */ /* 0x000fc600078e029a */
[----:B------:R-:W4:Y:S04]  /*4fb0*/  LDL.64 R46, [R1+0x6a8] ;  /* 0x0006a800012e7983 */ /* 0x000f280000100a00 */
[----:B------:R5:W4:Y:S04]  /*4fc0*/  LDG.E.U16 R175, desc[UR10][R2.64] ;  /* 0x0000000a02af7981 */ /* 0x000b28000c1e1500 */
[----:B------:R-:W4:Y:S04]  /*4fd0*/  LDL.64 R36, [R1+0x688] ;  /* 0x0006880001247983 */ /* 0x000f280000100a00 */
        /* <DEDUP_REMOVED lines=37> */
[----:B------:R-:W4:Y:S01]  /*5230*/  LDL.64 R212, [R1+0x3d0] ;  /* 0x0003d00001d47983 */ /* 0x000f220000100a00 */
[----:B------:R-:W0:Y:S03]  /*5240*/  S2R R249, SR_TID.X ;  /* 0x0000000000f97919 */ /* 0x000e260000002100 */
[----:B------:R-:W4:Y:S04]  /*5250*/  LDL.64 R230, [R1+0x138] ;  /* 0x0001380001e67983 */ /* 0x000f280000100a00 */
[----:B------:R-:W4:Y:S04]  /*5260*/  LDL.64 R234, [R1+0x100] ;  /* 0x0001000001ea7983 */ /* 0x000f280000100a00 */
[----:B------:R-:W4:Y:S04]  /*5270*/  LDL.64 R238, [R1+0xc0] ;  /* 0x0000c00001ee7983 */ /* 0x000f280000100a00 */
[----:B------:R-:W4:Y:S04]  /*5280*/  LDL.64 R246, [R1+0xf0] ;  /* 0x0000f00001f67983 */ /* 0x000f280000100a00 */
[----:B------:R-:W4:Y:S01]  /*5290*/  LDL.64 R242, [R1+0xb8] ;  /* 0x0000b80001f27983 */ /* 0x000f220000100a00 */
[----:B--2---:R-:W-:-:S04]  /*52a0*/  IMAD.WIDE R10, R8, 0x2, R10 ;  /* 0x00000002080a7825 */ /* 0x004fc800078e020a */
[C---:B---3--:R-:W-:Y:S01]  /*52b0*/  IMAD.WIDE R4, R8.reuse, 0x2, R28 ;  /* 0x0000000208047825 */ /* 0x048fe200078e021c */
[----:B------:R4:W2:Y:S04]  /*52c0*/  LDG.E.U16 R172, desc[UR10][R10.64] ;  /* 0x0000000a0aac7981 */ /* 0x0008a8000c1e1500 */
[----:B------:R-:W3:Y:S01]  /*52d0*/  LDL.64 R28, [R1+0x6c8] ;  /* 0x0006c800011c7983 */ /* 0x000ee20000100a00 */
[----:B-----5:R-:W-:-:S03]  /*52e0*/  IMAD.WIDE R2, R8, 0x2, R18 ;  /* 0x0000000208027825 */ /* 0x020fc600078e0212 */
[----:B------:R1:W5:Y:S01]  /*52f0*/  LDG.E.U16 R169, desc[UR10][R4.64] ;  /* 0x0000000a04a97981 */ /* 0x000362000c1e1500 */
[----:B----4-:R-:W-:-:S03]  /*5300*/  IMAD.WIDE R10, R8, 0x2, R22 ;  /* 0x00000002080a7825 */ /* 0x010fc600078e0216 */
[----:B------:R4:W2:Y:S04]  /*5310*/  LDG.E.U16 R171, desc[UR10][R2.64] ;  /* 0x0000000a02ab7981 */ /* 0x0008a8000c1e1500 */
[----:B------:R-:W2:Y:S01]  /*5320*/  LDL.64 R22, [R1+0x6c0] ;  /* 0x0006c00001167983 */ /* 0x000ea20000100a00 */
[----:B-1----:R-:W-:-:S03]  /*5330*/  IMAD.WIDE R4, R8, 0x2, R12 ;  /* 0x0000000208047825 */ /* 0x002fc600078e020c */
[----:B------:R-:W5:Y:S01]  /*5340*/  LDL.64 R12, [R1+0x6b0] ;  /* 0x0006b000010c7983 */ /* 0x000f620000100a00 */
[----:B----4-:R-:W-:-:S03]  /*5350*/  IMAD.WIDE R2, R8, 0x2, R16 ;  /* 0x0000000208027825 */ /* 0x010fc600078e0210 */
[----:B------:R-:W4:Y:S04]  /*5360*/  LDL.64 R16, [R1+0x6b8] ;  /* 0x0006b80001107983 */ /* 0x000f280000100a00 */
[----:B------:R1:W4:Y:S01]  /*5370*/  LDG.E.U16 R127, desc[UR10][R2.64] ;  /* 0x0000000a027f7981 */ /* 0x000322000c1e1500 */
[----:B------:R-:W-:-:S03]  /*5380*/  IMAD.WIDE R42, R8, 0x2, R20 ;  /* 0x00000002082a7825 */ /* 0x000fc600078e0214 */
[----:B------:R-:W4:Y:S04]  /*5390*/  LDL.64 R20, [R1+0x698] ;  /* 0x0006980001147983 */ /* 0x000f280000100a00 */
[----:B------:R0:W4:Y:S01]  /*53a0*/  LDG.E.U16 R126, desc[UR10][R4.64] ;  /* 0x0000000a047e7981 */ /* 0x000122000c1e1500 */
[----:B-1----:R-:W-:-:S03]  /*53b0*/  IMAD.WIDE R2, R8, 0x2, R26 ;  /* 0x0000000208027825 */ /* 0x002fc600078e021a */
[----:B------:R-:W4:Y:S04]  /*53c0*/  LDL.64 R26, [R1+0x6a0] ;  /* 0x0006a000011a7983 */ /* 0x000f280000100a00 */
[----:B------:R1:W4:Y:S01]  /*53d0*/  LDG.E.U16 R115, desc[UR10][R2.64] ;  /* 0x0000000a02737981 */ /* 0x000322000c1e1500 */
[----:B0-----:R-:W-:-:S03]  /*53e0*/  IMAD.WIDE R4, R8, 0x2, R14 ;  /* 0x0000000208047825 */ /* 0x001fc600078e020e */
[----:B------:R-:W4:Y:S04]  /*53f0*/  LDL.64 R14, [R1+0x690] ;  /* 0x00069000010e7983 */ /* 0x000f280000100a00 */
[----:B------:R3:W4:Y:S01]  /*5400*/  LDG.E.U16 R137, desc[UR10][R10.64] ;  /* 0x0000000a0a897981 */ /* 0x000722000c1e1500 */
[----:B-1----:R-:W-:-:S03]  /*5410*/  IMAD.WIDE R2, R8, 0x2, R24 ;  /* 0x0000000208027825 */ /* 0x002fc600078e0218 */
[----:B------:R-:W4:Y:S01]  /*5420*/  LDL.64 R24, [R1+0x678] ;  /* 0x0006780001187983 */ /* 0x000f220000100a00 */
[----:B------:R-:W-:-:S03]  /*5430*/  IMAD.WIDE R116, R8, 0x2, R32 ;  /* 0x0000000208747825 */ /* 0x000fc600078e0220 */
[----:B------:R-:W4:Y:S04]  /*5440*/  LDL.64 R32, [R1+0x658] ;  /* 0x0006580001207983 */ /* 0x000f280000100a00 */
[----:B------:R-:W4:Y:S04]  /*5450*/  LDG.E.U16 R41, desc[UR10][R4.64] ;  /* 0x0000000a04297981 */ /* 0x000f28000c1e1500 */
[----:B------:R-:W4:Y:S04]  /*5460*/  LDL.64 R18, [R1+0x6d0] ;  /* 0x0006d00001127983 */ /* 0x000f280000100a00 */
[----:B------:R-:W4:Y:S04]  /*5470*/  LDG.E.U16 R42, desc[UR10][R42.64] ;  /* 0x0000000a2a2a7981 */ /* 0x000f28000c1e1500 */
[----:B------:R-:W4:Y:S01]  /*5480*/  LDG.E.U16 R116, desc[UR10][R116.64] ;  /* 0x0000000a74747981 */ /* 0x000f22000c1e1500 */
[----:B---3--:R-:W-:-:S03]  /*5490*/  IMAD.WIDE R10, R8, 0x2, R28 ;  /* 0x00000002080a7825 */ /* 0x008fc600078e021c */
[----:B------:R2:W3:Y:S02]  /*54a0*/  LDG.E.U16 R29, desc[UR10][R2.64] ;  /* 0x0000000a021d7981 */ /* 0x0004e4000c1e1500 */
[C---:B--2---:R-:W-:Y:S02]  /*54b0*/  IMAD.WIDE R2, R8.reuse, 0x2, R22 ;  /* 0x0000000208027825 */ /* 0x044fe400078e0216 */
[----:B------:R-:W2:Y:S02]  /*54c0*/  LDL.64 R22, [R1+0x668] ;  /* 0x0006680001167983 */ /* 0x000ea40000100a00 */
[C---:B-----5:R-:W-:Y:S02]  /*54d0*/  IMAD.WIDE R12, R8.reuse, 0x2, R12 ;  /* 0x00000002080c7825 */ /* 0x060fe400078e020c */
[----:B------:R-:W5:Y:S02]  /*54e0*/  LDG.E.U16 R2, desc[UR10][R2.64] ;  /* 0x0000000a02027981 */ /* 0x000f64000c1e1500 */
[----:B----4-:R-:W-:-:S02]  /*54f0*/  IMAD.WIDE R4, R8, 0x2, R16 ;  /* 0x0000000208047825 */ /* 0x010fc400078e0210 */
[----:B------:R0:W4:Y:S04]  /*5500*/  LDG.E.U16 R17, desc[UR10][R10.64] ;  /* 0x0000000a0a117981 */ /* 0x000128000c1e1500 */
[----:B------:R1:W3:Y:S04]  /*5510*/  LDG.E.U16 R145, desc[UR10][R12.64] ;  /* 0x0000000a0c917981 */ /* 0x0002e8000c1e1500 */
[----:B------:R1:W3:Y:S01]  /*5520*/  LDG.E.U16 R3, desc[UR10][R4.64] ;  /* 0x0000000a04037981 */ /* 0x0002e2000c1e1500 */
[----:B0-----:R-:W-:-:S03]  /*5530*/  IMAD.WIDE R10, R8, 0x2, R46 ;  /* 0x00000002080a7825 */ /* 0x001fc600078e022e */
[----:B------:R-:W3:Y:S01]  /*5540*/  LDL.64 R46, [R1+0x650] ;  /* 0x00065000012e7983 */ /* 0x000ee20000100a00 */
[----:B-1----:R-:W-:-:S03]  /*5550*/  IMAD.WIDE R12, R8, 0x2, R20 ;  /* 0x00000002080c7825 */ /* 0x002fc600078e0214 */
[----:B------:R0:W4:Y:S01]  /*5560*/  LDG.E.U16 R144, desc[UR10][R10.64] ;  /* 0x0000000a0a907981 */ /* 0x000122000c1e1500 */
[----:B------:R-:W-:-:S03]  /*5570*/  IMAD.WIDE R4, R8, 0x2, R26 ;  /* 0x0000000208047825 */ /* 0x000fc600078e021a */
[----:B------:R-:W4:Y:S04]  /*5580*/  LDL.64 R26, [R1+0x648] ;  /* 0x00064800011a7983 */ /* 0x000f280000100a00 */
[----:B------:R1:W5:Y:S01]  /*5590*/  LDG.E.U16 R136, desc[UR10][R4.64] ;  /* 0x0000000a04887981 */ /* 0x000362000c1e1500 */
[----:B0-----:R-:W-:-:S03]  /*55a0*/  IMAD.WIDE R10, R8, 0x2, R14 ;  /* 0x00000002080a7825 */ /* 0x001fc600078e020e */
[----:B------:R-:W5:Y:S04]  /*55b0*/  LDL.64 R20, [R1+0x640] ;  /* 0x0006400001147983 */ /* 0x000f680000100a00 */
[----:B------:R-:W5:Y:S01]  /*55c0*/  LDL.64 R14, [R1+0x638] ;  /* 0x00063800010e7983 */ /* 0x000f620000100a00 */
[----:B-1----:R-:W-:-:S03]  /*55d0*/  IMAD.WIDE R4, R8, 0x2, R36 ;  /* 0x0000000208047825 */ /* 0x002fc600078e0224 */
[----:B------:R-:W5:Y:S04]  /*55e0*/  LDL.64 R36, [R1+0x630] ;  /* 0x0006300001247983 */ /* 0x000f680000100a00 */
[----:B------:R0:W5:Y:S04]  /*55f0*/  LDG.E.U16 R135, desc[UR10][R12.64] ;  /* 0x0000000a0c877981 */ /* 0x000168000c1e1500 */
[----:B------:R1:W5:Y:S04]  /*5600*/  LDG.E.U16 R125, desc[UR10][R10.64] ;  /* 0x0000000a0a7d7981 */ /* 0x000368000c1e1500 */
[----:B------:R1:W5:Y:S01]  /*5610*/  LDG.E.U16 R124, desc[UR10][R4.64] ;  /* 0x0000000a047c7981 */ /* 0x000362000c1e1500 */
[----:B0-----:R-:W-:-:S03]  /*5620*/  IMAD.WIDE R12, R8, 0x2, R44 ;  /* 0x00000002080c7825 */ /* 0x001fc600078e022c */
[----:B------:R-:W5:Y:S01]  /*5630*/  LDL.64 R44, [R1+0x628] ;  /* 0x00062800012c7983 */ /* 0x000f620000100a00 */
[----:B-1----:R-:W-:-:S03]  /*5640*/  IMAD.WIDE R10, R8, 0x2, R24 ;  /* 0x00000002080a7825 */ /* 0x002fc600078e0218 */
[----:B------:R-:W5:Y:S01]  /*5650*/  LDL.64 R24, [R1+0x620] ;  /* 0x0006200001187983 */ /* 0x000f620000100a00 */
[----:B------:R-:W-:-:S03]  /*5660*/  IMAD.WIDE R4, R8, 0x2, R34 ;  /* 0x0000000208047825 */ /* 0x000fc600078e0222 */
[----:B------:R-:W5:Y:S04]  /*5670*/  LDL.64 R34, [R1+0x618] ;  /* 0x0006180001227983 */ /* 0x000f680000100a00 */
[----:B------:R-:W5:Y:S04]  /*5680*/  LDG.E.U16 R114, desc[UR10][R12.64] ;  /* 0x0000000a0c727981 */ /* 0x000f68000c1e1500 */
[----:B------:R0:W5:Y:S04]  /*5690*/  LDG.E.U16 R40, desc[UR10][R4.64] ;  /* 0x0000000a04287981 */ /* 0x000168000c1e1500 */
[----:B------:R1:W5:Y:S01]  /*56a0*/  LDG.E.U16 R113, desc[UR10][R10.64] ;  /* 0x0000000a0a717981 */ /* 0x000362000c1e1500 */
[----:B0-----:R-:W-:-:S03]  /*56b0*/  IMAD.WIDE R4, R8, 0x2, R32 ;  /* 0x0000000208047825 */ /* 0x001fc600078e0220 */
[----:B------:R-:W5:Y:S01]  /*56c0*/  LDL.64 R32, [R1+0x600] ;  /* 0x0006000001207983 */ /* 0x000f620000100a00 */
[----:B-1----:R-:W-:-:S05]  /*56d0*/  IMAD.WIDE R10, R8, 0x2, R38 ;  /* 0x00000002080a7825 */ /* 0x002fca00078e0226 */
[----:B------:R-:W5:Y:S01]  /*56e0*/  LDG.E.U16 R28, desc[UR10][R10.64] ;  /* 0x0000000a0a1c7981 */ /* 0x000f62000c1e1500 */
[----:B--2---:R-:W-:-:S03]  /*56f0*/  IMAD.WIDE R12, R8, 0x2, R22 ;  /* 0x00000002080c7825 */ /* 0x004fc600078e0216 */
[----:B------:R-:W2:Y:S04]  /*5700*/  LDL.64 R22, [R1+0x610] ;  /* 0x0006100001167983 */ /* 0x000ea80000100a00 */
[----:B------:R3:W2:Y:S02]  /*5710*/  LDG.E.U16 R39, desc[UR10][R12.64] ;  /* 0x0000000a0c277981 */ /* 0x0006a4000c1e1500 */
[C---:B---3--:R-:W-:Y:S02]  /*5720*/  IMAD.WIDE R12, R8.reuse, 0x2, R46 ;  /* 0x00000002080c7825 */ /* 0x048fe400078e022e */
[----:B------:R-:W3:Y:S04]  /*5730*/  LDL.64 R46, [R1+0x5e8] ;  /* 0x0005e800012e7983 */ /* 0x000ee80000100a00 */
[----:B------:R-:W3:Y:S01]  /*5740*/  LDG.E.U16 R16, desc[UR10][R12.64] ;  /* 0x0000000a0c107981 */ /* 0x000ee2000c1e1500 */
[----:B----4-:R-:W-:-:S03]  /*5750*/  IMAD.WIDE R10, R8, 0x2, R26 ;  /* 0x00000002080a7825 */ /* 0x010fc600078e021a */
[----:B------:R5:W4:Y:S02]  /*5760*/  LDG.E.U16 R27, desc[UR10][R4.64] ;  /* 0x0000000a041b7981 */ /* 0x000b24000c1e1500 */
[----:B-----5:R-:W-:-:S04]  /*5770*/  IMAD.WIDE R4, R8, 0x2, R20 ;  /* 0x0000000208047825 */ /* 0x020fc800078e0214 */
[C---:B------:R-:W-:Y:S02]  /*5780*/  IMAD.WIDE R20, R8.reuse, 0x2, R14 ;  /* 0x0000000208147825 */ /* 0x040fe400078e020e */
[----:B------:R0:W5:Y:S02]  /*5790*/  LDG.E.U16 R15, desc[UR10][R10.64] ;  /* 0x0000000a0a0f7981 */ /* 0x000164000c1e1500 */
[C---:B------:R-:W-:Y:S02]  /*57a0*/  IMAD.WIDE R12, R8.reuse, 0x2, R36 ;  /* 0x00000002080c7825 */ /* 0x040fe400078e0224 */
[----:B------:R-:W4:Y:S02]  /*57b0*/  LDL.64 R36, [R1+0x5d8] ;  /* 0x0005d80001247983 */ /* 0x000f240000100a00 */
[C---:B------:R-:W-:Y:S02]  /*57c0*/  IMAD.WIDE R18, R8.reuse, 0x2, R18 ;  /* 0x0000000208127825 */ /* 0x040fe400078e0212 */
[----:B------:R1:W5:Y:S04]  /*57d0*/  LDG.E.U16 R143, desc[UR10][R12.64] ;  /* 0x0000000a0c8f7981 */ /* 0x000368000c1e1500 */
[----:B------:R-:W5:Y:S01]  /*57e0*/  LDG.E.U16 R18, desc[UR10][R18.64] ;  /* 0x0000000a12127981 */ /* 0x000f62000c1e1500 */
[----:B0-----:R-:W-:-:S03]  /*57f0*/  IMAD.WIDE R10, R8, 0x2, R44 ;  /* 0x00000002080a7825 */ /* 0x001fc600078e022c */
[----:B------:R-:W5:Y:S04]  /*5800*/  LDL.64 R44, [R1+0x5d0] ;  /* 0x0005d000012c7983 */ /* 0x000f680000100a00 */
[----:B------:R-:W5:Y:S04]  /*5810*/  LDG.E.U16 R142, desc[UR10][R10.64] ;  /* 0x0000000a0a8e7981 */ /* 0x000f68000c1e1500 */
[----:B------:R0:W5:Y:S01]  /*5820*/  LDG.E.U16 R19, desc[UR10][R4.64] ;  /* 0x0000000a04137981 */ /* 0x000162000c1e1500 */
[----:B-1----:R-:W-:-:S03]  /*5830*/  IMAD.WIDE R12, R8, 0x2, R34 ;  /* 0x00000002080c7825 */ /* 0x002fc600078e0222 */
[----:B------:R-:W5:Y:S04]  /*5840*/  LDL.64 R34, [R1+0x5c0] ;  /* 0x0005c00001227983 */ /* 0x000f680000100a00 */
[----:B------:R1:W5:Y:S01]  /*5850*/  LDG.E.U16 R133, desc[UR10][R12.64] ;  /* 0x0000000a0c857981 */ /* 0x000362000c1e1500 */
[----:B0-----:R-:W-:-:S03]  /*5860*/  IMAD.WIDE R4, R8, 0x2, R24 ;  /* 0x0000000208047825 */ /* 0x001fc600078e0218 */
[----:B------:R-:W5:Y:S04]  /*5870*/  LDL.64 R24, [R1+0x5c8] ;  /* 0x0005c80001187983 */ /* 0x000f680000100a00 */
[----:B------:R0:W5:Y:S01]  /*5880*/  LDG.E.U16 R134, desc[UR10][R4.64] ;  /* 0x0000000a04867981 */ /* 0x000162000c1e1500 */
[----:B-1----:R-:W-:-:S03]  /*5890*/  IMAD.WIDE R12, R8, 0x2, R32 ;  /* 0x00000002080c7825 */ /* 0x002fc600078e0220 */
[----:B------:R-:W5:Y:S04]  /*58a0*/  LDL.64 R32, [R1+0x5b0] ;  /* 0x0005b00001207983 */ /* 0x000f680000100a00 */
[----:B------:R-:W5:Y:S01]  /*58b0*/  LDG.E.U16 R112, desc[UR10][R12.64] ;  /* 0x0000000a0c707981 */ /* 0x000f62000c1e1500 */
[----:B0-----:R-:W-:-:S03]  /*58c0*/  IMAD.WIDE R4, R8, 0x2, R122 ;  /* 0x0000000208047825 */ /* 0x001fc600078e027a */
[----:B------:R-:W5:Y:S04]  /*58d0*/  LDG.E.U16 R20, desc[UR10][R20.64] ;  /* 0x0000000a14147981 */ /* 0x000f68000c1e1500 */
[----:B------:R0:W5:Y:S02]  /*58e0*/  LDG.E.U16 R122, desc[UR10][R4.64] ;  /* 0x0000000a047a7981 */ /* 0x000164000c1e1500 */
[C---:B0-----:R-:W-:Y:S02]  /*58f0*/  IMAD.WIDE R4, R8.reuse, 0x2, R120 ;  /* 0x0000000208047825 */ /* 0x041fe400078e0278 */
[----:B------:R-:W5:Y:S04]  /*5900*/  LDL.64 R120, [R1+0x580] ;  /* 0x0005800001787983 */ /* 0x000f680000100a00 */
[----:B------:R-:W5:Y:S01]  /*5910*/  LDG.E.U16 R38, desc[UR10][R4.64] ;  /* 0x0000000a04267981 */ /* 0x000f62000c1e1500 */
[----:B--2---:R-:W-:-:S03]  /*5920*/  IMAD.WIDE R10, R8, 0x2, R22 ;  /* 0x00000002080a7825 */ /* 0x004fc600078e0216 */
[----:B------:R-:W2:Y:S04]  /*5930*/  LDL.64 R22, [R1+0x5b8] ;  /* 0x0005b80001167983 */ /* 0x000ea80000100a00 */
[----:B------:R0:W2:Y:S02]  /*5940*/  LDG.E.U16 R123, desc[UR10][R10.64] ;  /* 0x0000000a0a7b7981 */ /* 0x0000a4000c1e1500 */
[C---:B0-----:R-:W-:Y:S02]  /*5950*/  IMAD.WIDE R10, R8.reuse, 0x2, R128 ;  /* 0x00000002080a7825 */ /* 0x041fe400078e0280 */
[----:B------:R-:W2:Y:S02]  /*5960*/  LDL.64 R128, [R1+0x588] ;  /* 0x0005880001807983 */ /* 0x000ea40000100a00 */
[----:B---3--:R-:W-:-:S02]  /*5970*/  IMAD.WIDE R12, R8, 0x2, R46 ;  /* 0x00000002080c7825 */ /* 0x008fc400078e022e */
[----:B------:R-:W3:Y:S02]  /*5980*/  LDG.E.U16 R47, desc[UR10][R10.64] ;  /* 0x0000000a0a2f7981 */ /* 0x000ee4000c1e1500 */
[C---:B----4-:R-:W-:Y:S02]  /*5990*/  IMAD.WIDE R4, R8.reuse, 0x2, R36 ;  /* 0x0000000208047825 */ /* 0x050fe400078e0224 */
[----:B------:R5:W4:Y:S02]  /*59a0*/  LDG.E.U16 R37, desc[UR10][R12.64] ;  /* 0x0000000a0c257981 */ /* 0x000b24000c1e1500 */
[C---:B-----5:R-:W-:Y:S02]  /*59b0*/  IMAD.WIDE R12, R8.reuse, 0x2, R44 ;  /* 0x00000002080c7825 */ /* 0x060fe400078e022c */
[----:B------:R-:W5:Y:S02]  /*59c0*/  LDL.64 R44, [R1+0x568] ;  /* 0x00056800012c7983 */ /* 0x000f640000100a00 */
[----:B------:R-:W-:-:S02]  /*59d0*/  IMAD.WIDE R10, R8, 0x2, R118 ;  /* 0x00000002080a7825 */ /* 0x000fc400078e0276 */
[----:B------:R-:W3:Y:S04]  /*59e0*/  LDG.E.U16 R14, desc[UR10][R12.64] ;  /* 0x0000000a0c0e7981 */ /* 0x000ee8000c1e1500 */
[----:B------:R0:W3:Y:S01]  /*59f0*/  LDG.E.U16 R26, desc[UR10][R10.64] ;  /* 0x0000000a0a1a7981 */ /* 0x0000e2000c1e1500 */
[----:B------:R-:W-:-:S03]  /*5a00*/  IMAD.WIDE R30, R8, 0x2, R30 ;  /* 0x00000002081e7825 */ /* 0x000fc600078e021e */
[----:B------:R-:W3:Y:S04]  /*5a10*/  LDL.64 R118, [R1+0x550] ;  /* 0x0005500001767983 */ /* 0x000ee80000100a00 */
[----:B------:R-:W3:Y:S01]  /*5a20*/  LDG.E.U16 R30, desc[UR10][R30.64] ;  /* 0x0000000a1e1e7981 */ /* 0x000ee2000c1e1500 */
[----:B0-----:R-:W-:-:S03]  /*5a30*/  IMAD.WIDE R10, R8, 0x2, R24 ;  /* 0x00000002080a7825 */ /* 0x001fc600078e0218 */
[----:B------:R0:W3:Y:S04]  /*5a40*/  LDG.E.U16 R25, desc[UR10][R4.64] ;  /* 0x0000000a04197981 */ /* 0x0000e8000c1e1500 */
[----:B------:R1:W4:Y:S01]  /*5a50*/  LDG.E.U16 R13, desc[UR10][R10.64] ;  /* 0x0000000a0a0d7981 */ /* 0x000322000c1e1500 */
[----:B------:R-:W-:-:S04]  /*5a60*/  IMAD.WIDE R32, R8, 0x2, R32 ;  /* 0x0000000208207825 */ /* 0x000fc800078e0220 */
[C---:B0-----:R-:W-:Y:S02]  /*5a70*/  IMAD.WIDE R4, R8.reuse, 0x2, R34 ;  /* 0x0000000208047825 */ /* 0x041fe400078e0222 */
[----:B------:R-:W4:Y:S02]  /*5a80*/  LDL.64 R34, [R1+0x558] ;  /* 0x0005580001227983 */ /* 0x000f240000100a00 */
[C---:B-1----:R-:W-:Y:S02]  /*5a90*/  IMAD.WIDE R10, R8.reuse, 0x2, R152 ;  /* 0x00000002080a7825 */ /* 0x042fe400078e0298 */
[----:B------:R-:W4:Y:S04]  /*5aa0*/  LDL.64 R152, [R1+0x540] ;  /* 0x0005400001987983 */ /* 0x000f280000100a00 */
[----:B------:R0:W4:Y:S04]  /*5ab0*/  LDG.E.U16 R0, desc[UR10][R10.64] ;  /* 0x0000000a0a007981 */ /* 0x000128000c1e1500 */
[----:B------:R-:W4:Y:S01]  /*5ac0*/  LDG.E.U16 R4, desc[UR10][R4.64] ;  /* 0x0000000a04047981 */ /* 0x000f22000c1e1500 */
[----:B0-----:R-:W-:-:S04]  /*5ad0*/  IMAD.WIDE R10, R8, 0x2, R130 ;  /* 0x00000002080a7825 */ /* 0x001fc800078e0282 */
[----:B--2---:R-:W-:-:S05]  /*5ae0*/  IMAD.WIDE R22, R8, 0x2, R22 ;  /* 0x0000000208167825 */ /* 0x004fca00078e0216 */
[----:B------:R0:W2:Y:S02]  /*5af0*/  LDG.E.U16 R31, desc[UR10][R22.64] ;  /* 0x0000000a161f7981 */ /* 0x0000a4000c1e1500 */
[C---:B0-----:R-:W-:Y:S02]  /*5b00*/  IMAD.WIDE R22, R8.reuse, 0x2, R140 ;  /* 0x0000000208167825 */ /* 0x041fe400078e028c */
[----:B------:R0:W2:Y:S04]  /*5b10*/  LDG.E.U16 R141, desc[UR10][R32.64] ;  /* 0x0000000a208d7981 */ /* 0x0000a8000c1e1500 */
[----:B------:R1:W2:Y:S01]  /*5b20*/  LDG.E.U16 R132, desc[UR10][R22.64] ;  /* 0x0000000a16847981 */ /* 0x0002a2000c1e1500 */
[----:B0-----:R-:W-:-:S03]  /*5b30*/  IMAD.WIDE R32, R8, 0x2, R150 ;  /* 0x0000000208207825 */ /* 0x001fc600078e0296 */
[----:B------:R-:W2:Y:S01]  /*5b40*/  LDL.64 R150, [R1+0x538] ;  /* 0x0005380001967983 */ /* 0x000ea20000100a00 */
[----:B-1----:R-:W-:-:S03]  /*5b50*/  IMAD.WIDE R22, R8, 0x2, R128 ;  /* 0x0000000208167825 */ /* 0x002fc600078e0280 */
[----:B------:R-:W2:Y:S04]  /*5b60*/  LDL.64 R128, [R1+0x530] ;  /* 0x0005300001807983 */ /* 0x000ea80000100a00 */
[----:B------:R0:W2:Y:S02]  /*5b70*/  LDG.E.U16 R131, desc[UR10][R32.64] ;  /* 0x0000000a20837981 */ /* 0x0000a4000c1e1500 */
[C---:B0-----:R-:W-:Y:S02]  /*5b80*/  IMAD.WIDE R32, R8.reuse, 0x2, R120 ;  /* 0x0000000208207825 */ /* 0x041fe400078e0278 */
[----:B------:R0:W2:Y:S04]  /*5b90*/  LDG.E.U16 R120, desc[UR10][R22.64] ;  /* 0x0000000a16787981 */ /* 0x0000a8000c1e1500 */
[----:B------:R1:W2:Y:S04]  /*5ba0*/  LDG.E.U16 R121, desc[UR10][R10.64] ;  /* 0x0000000a0a797981 */ /* 0x0002a8000c1e1500 */
[----:B------:R5:W2:Y:S01]  /*5bb0*/  LDG.E.U16 R46, desc[UR10][R32.64] ;  /* 0x0000000a202e7981 */ /* 0x000aa2000c1e1500 */
[----:B0-----:R-:W-:-:S03]  /*5bc0*/  IMAD.WIDE R22, R8, 0x2, R138 ;  /* 0x0000000208167825 */ /* 0x001fc600078e028a */
[----:B------:R-:W2:Y:S01]  /*5bd0*/  LDL.64 R138, [R1+0x518] ;  /* 0x00051800018a7983 */ /* 0x000ea20000100a00 */
[----:B-1----:R-:W-:-:S03]  /*5be0*/  IMAD.WIDE R10, R8, 0x2, R146 ;  /* 0x00000002080a7825 */ /* 0x002fc600078e0292 */
[----:B------:R-:W2:Y:S01]  /*5bf0*/  LDL.64 R146, [R1+0x520] ;  /* 0x0005200001927983 */ /* 0x000ea20000100a00 */
[----:B-----5:R-:W-:-:S03]  /*5c00*/  IMAD.WIDE R32, R8, 0x2, R44 ;  /* 0x0000000208207825 */ /* 0x020fc600078e022c */
[----:B------:R0:W5:Y:S04]  /*5c10*/  LDG.E.U16 R45, desc[UR10][R10.64] ;  /* 0x0000000a0a2d7981 */ /* 0x000168000c1e1500 */
[----:B------:R4:W5:Y:S01]  /*5c20*/  LDG.E.U16 R36, desc[UR10][R22.64] ;  /* 0x0000000a16247981 */ /* 0x000962000c1e1500 */
[----:B0-----:R-:W-:-:S03]  /*5c30*/  IMAD.WIDE R10, R8, 0x2, R148 ;  /* 0x00000002080a7825 */ /* 0x001fc600078e0294 */
[----:B------:R-:W5:Y:S01]  /*5c40*/  LDL.64 R148, [R1+0x508] ;  /* 0x0005080001947983 */ /* 0x000f620000100a00 */
[----:B---3--:R-:W-:-:S03]  /*5c50*/  IMAD.WIDE R118, R8, 0x2, R118 ;  /* 0x0000000208767825 */ /* 0x008fc600078e0276 */
[----:B------:R0:W3:Y:S04]  /*5c60*/  LDG.E.U16 R24, desc[UR10][R10.64] ;  /* 0x0000000a0a187981 */ /* 0x0000e8000c1e1500 */
[----:B------:R1:W3:Y:S01]  /*5c70*/  LDG.E.U16 R12, desc[UR10][R118.64] ;  /* 0x0000000a760c7981 */ /* 0x0002e2000c1e1500 */
[----:B----4-:R-:W-:-:S03]  /*5c80*/  IMAD.WIDE R22, R8, 0x2, R34 ;  /* 0x0000000208167825 */ /* 0x010fc600078e0222 */
[----:B------:R4:W3:Y:S01]  /*5c90*/  LDG.E.U16 R35, desc[UR10][R32.64] ;  /* 0x0000000a20237981 */ /* 0x0008e2000c1e1500 */
[----:B0-----:R-:W-:-:S03]  /*5ca0*/  IMAD.WIDE R10, R8, 0x2, R160 ;  /* 0x00000002080a7825 */ /* 0x001fc600078e02a0 */
[----:B------:R-:W3:Y:S01]  /*5cb0*/  LDL.64 R160, [R1+0x4b0] ;  /* 0x0004b00001a07983 */ /* 0x000ee20000100a00 */
[----:B-1----:R-:W-:-:S03]  /*5cc0*/  IMAD.WIDE R118, R8, 0x2, R158 ;  /* 0x0000000208767825 */ /* 0x002fc600078e029e */
[----:B------:R-:W3:Y:S01]  /*5cd0*/  LDL.64 R158, [R1+0x4d8] ;  /* 0x0004d800019e7983 */ /* 0x000ee20000100a00 */
[----:B----4-:R-:W-:-:S03]  /*5ce0*/  IMAD.WIDE R32, R8, 0x2, R152 ;  /* 0x0000000208207825 */ /* 0x010fc600078e0298 */
[----:B------:R-:W4:Y:S04]  /*5cf0*/  LDL.64 R152, [R1+0x4f8] ;  /* 0x0004f80001987983 */ /* 0x000f280000100a00 */
[----:B------:R-:W3:Y:S04]  /*5d00*/  LDG.E.U16 R23, desc[UR10][R22.64] ;  /* 0x0000000a16177981 */ /* 0x000ee8000c1e1500 */
[----:B------:R-:W3:Y:S04]  /*5d10*/  LDG.E.U16 R32, desc[UR10][R32.64] ;  /* 0x0000000a20207981 */ /* 0x000ee8000c1e1500 */
[----:B------:R-:W3:Y:S01]  /*5d20*/  LDG.E.U16 R11, desc[UR10][R10.64] ;  /* 0x0000000a0a0b7981 */ /* 0x000ee2000c1e1500 */
[----:B--2---:R-:W-:-:S05]  /*5d30*/  IMAD.WIDE R128, R8, 0x2, R128 ;  /* 0x0000000208807825 */ /* 0x004fca00078e0280 */
[----:B------:R0:W2:Y:S02]  /*5d40*/  LDG.E.U16 R140, desc[UR10][R128.64] ;  /* 0x0000000a808c7981 */ /* 0x0000a4000c1e1500 */
[C---:B0-----:R-:W-:Y:S02]  /*5d50*/  IMAD.WIDE R128, R8.reuse, 0x2, R138 ;  /* 0x0000000208807825 */ /* 0x041fe400078e028a */
[----:B------:R0:W2:Y:S02]  /*5d60*/  LDG.E.U16 R139, desc[UR10][R118.64] ;  /* 0x0000000a768b7981 */ /* 0x0000a4000c1e1500 */
[C---:B------:R-:W-:Y:S02]  /*5d70*/  IMAD.WIDE R146, R8.reuse, 0x2, R146 ;  /* 0x0000000208927825 */ /* 0x040fe400078e0292 */
[----:B------:R-:W2:Y:S04]  /*5d80*/  LDG.E.U16 R129, desc[UR10][R128.64] ;  /* 0x0000000a80817981 */ /* 0x000ea8000c1e1500 */
[----:B------:R-:W2:Y:S01]  /*5d90*/  LDG.E.U16 R130, desc[UR10][R146.64] ;  /* 0x0000000a92827981 */ /* 0x000ea2000c1e1500 */
[----:B0-----:R-:W-:-:S03]  /*5da0*/  IMAD.WIDE R118, R8, 0x2, R162 ;  /* 0x0000000208767825 */ /* 0x001fc600078e02a2 */
[----:B------:R-:W2:Y:S04]  /*5db0*/  LDL.64 R162, [R1+0x438] ;  /* 0x0004380001a27983 */ /* 0x000ea80000100a00 */
[----:B------:R-:W2:Y:S01]  /*5dc0*/  LDG.E.U16 R119, desc[UR10][R118.64] ;  /* 0x0000000a76777981 */ /* 0x000ea2000c1e1500 */
[----:B-----5:R-:W-:-:S05]  /*5dd0*/  IMAD.WIDE R148, R8, 0x2, R148 ;  /* 0x0000000208947825 */ /* 0x020fca00078e0294 */
[----:B------:R0:W5:Y:S02]  /*5de0*/  LDG.E.U16 R118, desc[UR10][R148.64] ;  /* 0x0000000a94767981 */ /* 0x000164000c1e1500 */
[C---:B0-----:R-:W-:Y:S02]  /*5df0*/  IMAD.WIDE R148, R8.reuse, 0x2, R202 ;  /* 0x0000000208947825 */ /* 0x041fe400078e02ca */
[----:B------:R-:W5:Y:S04]  /*5e00*/  LDL.64 R202, [R1+0x428] ;  /* 0x0004280001ca7983 */ /* 0x000f680000100a00 */
[----:B------:R0:W5:Y:S02]  /*5e10*/  LDG.E.U16 R34, desc[UR10][R148.64] ;  /* 0x0000000a94227981 */ /* 0x000164000c1e1500 */
[----:B0-----:R-:W-:-:S02]  /*5e20*/  IMAD.WIDE R148, R8, 0x2, R200 ;  /* 0x0000000208947825 */ /* 0x001fc400078e02c8 */
[----:B------:R-:W5:Y:S04]  /*5e30*/  LDL.64 R200, [R1+0x478] ;  /* 0x0004780001c87983 */ /* 0x000f680000100a00 */
[----:B------:R0:W5:Y:S02]  /*5e40*/  LDG.E.U16 R22, desc[UR10][R148.64] ;  /* 0x0000000a94167981 */ /* 0x000164000c1e1500 */
[C---:B0-----:R-:W-:Y:S02]  /*5e50*/  IMAD.WIDE R148, R8.reuse, 0x2, R194 ;  /* 0x0000000208947825 */ /* 0x041fe400078e02c2 */
[----:B------:R-:W5:Y:S02]  /*5e60*/  LDL.64 R194, [R1+0x498] ;  /* 0x0004980001c27983 */ /* 0x000f640000100a00 */
[----:B------:R-:W-:-:S02]  /*5e70*/  IMAD.WIDE R146, R8, 0x2, R204 ;  /* 0x0000000208927825 */ /* 0x000fc400078e02cc */
[----:B------:R-:W5:Y:S04]  /*5e80*/  LDL.64 R204, [R1+0x480] ;  /* 0x0004800001cc7983 */ /* 0x000f680000100a00 */
[----:B------:R0:W5:Y:S01]  /*5e90*/  LDG.E.U16 R44, desc[UR10][R146.64] ;  /* 0x0000000a922c7981 */ /* 0x000162000c1e1500 */
[----:B----4-:R-:W-:-:S03]  /*5ea0*/  IMAD.WIDE R152, R8, 0x2, R152 ;  /* 0x0000000208987825 */ /* 0x010fc600078e0298 */
[----:B------:R-:W4:Y:S01]  /*5eb0*/  LDG.E.U16 R149, desc[UR10][R148.64] ;  /* 0x0000000a94957981 */ /* 0x000f22000c1e1500 */
[----:B---3--:R-:W-:-:S03]  /*5ec0*/  IMAD.WIDE R158, R8, 0x2, R158 ;  /* 0x00000002089e7825 */ /* 0x008fc600078e029e */
[----:B------:R-:W3:Y:S01]  /*5ed0*/  LDG.E.U16 R43, desc[UR10][R152.64] ;  /* 0x0000000a982b7981 */ /* 0x000ee2000c1e1500 */
[C---:B0-----:R-:W-:Y:S02]  /*5ee0*/  IMAD.WIDE R146, R8.reuse, 0x2, R190 ;  /* 0x0000000208927825 */ /* 0x041fe400078e02be */
[----:B------:R-:W0:Y:S01]  /*5ef0*/  LDC R190, c[0x0][0x3c4] ;  /* 0x0000f100ffbe7b82 */ /* 0x000e220000000800 */
[----:B------:R-:W3:Y:S04]  /*5f00*/  LDG.E.U16 R21, desc[UR10][R158.64] ;  /* 0x0000000a9e157981 */ /* 0x000ee8000c1e1500 */
[----:B------:R1:W3:Y:S02]  /*5f10*/  LDG.E.U16 R33, desc[UR10][R146.64] ;  /* 0x0000000a92217981 */ /* 0x0002e4000c1e1500 */
[----:B-1----:R-:W-:-:S02]  /*5f20*/  IMAD.WIDE R146, R8, 0x2, R196 ;  /* 0x0000000208927825 */ /* 0x002fc400078e02c4 */
[----:B------:R-:W3:Y:S02]  /*5f30*/  LDL.64 R196, [R1+0x490] ;  /* 0x0004900001c47983 */ /* 0x000ee40000100a00 */
[C---:B------:R-:W-:Y:S02]  /*5f40*/  IMAD.WIDE R152, R8.reuse, 0x2, R198 ;  /* 0x0000000208987825 */ /* 0x040fe400078e02c6 */
[----:B------:R1:W3:Y:S04]  /*5f50*/  LDG.E.U16 R5, desc[UR10][R146.64] ;  /* 0x0000000a92057981 */ /* 0x0002e8000c1e1500 */
[----:B------:R0:W3:Y:S01]  /*5f60*/  LDG.E.U16 R10, desc[UR10][R152.64] ;  /* 0x0000000a980a7981 */ /* 0x0000e2000c1e1500 */
[----:B------:R-:W-:Y:S01]  /*5f70*/  IMAD.WIDE R158, R8, 0x2, R188 ;  /* 0x00000002089e7825 */ /* 0x000fe200078e02bc */
[----:B0-----:R-:W-:-:S02]  /*5f80*/  SHF.L.U32 R174, R190, 0x3, RZ ;  /* 0x00000003beae7819 */ /* 0x001fc400000006ff */
[----:B------:R-:W4:Y:S01]  /*5f90*/  LDL.64 R198, [R1+0x470] ;  /* 0x0004700001c67983 */ /* 0x000f220000100a00 */
[----:B-1----:R-:W-:-:S03]  /*5fa0*/  IMAD.WIDE R146, R8, 0x2, R192 ;  /* 0x0000000208927825 */ /* 0x002fc600078e02c0 */
[----:B------:R0:W4:Y:S01]  /*5fb0*/  LDG.E.U16 R138, desc[UR10][R158.64] ;  /* 0x0000000a9e8a7981 */ /* 0x000122000c1e1500 */
[----:B------:R-:W-:-:S03]  /*5fc0*/  IMAD.WIDE R152, R8, 0x2, R166 ;  /* 0x0000000208987825 */ /* 0x000fc600078e02a6 */
[----:B------:R1:W4:Y:S01]  /*5fd0*/  LDG.E.U16 R148, desc[UR10][R146.64] ;  /* 0x0000000a92947981 */ /* 0x000322000c1e1500 */
[----:B------:R-:W-:-:S03]  /*5fe0*/  IMAD.WIDE R160, R8, 0x2, R160 ;  /* 0x0000000208a07825 */ /* 0x000fc600078e02a0 */
[----:B------:R-:W4:Y:S01]  /*5ff0*/  LDG.E.U16 R117, desc[UR10][R152.64] ;  /* 0x0000000a98757981 */ /* 0x000f22000c1e1500 */
[----:B0-----:R-:W-:-:S03]  /*6000*/  IMAD.WIDE R158, R190, 0x2, R154 ;  /* 0x00000002be9e7825 */ /* 0x001fc600078e029a */
[----:B------:R0:W4:Y:S01]  /*6010*/  LDG.E.U16 R128, desc[UR10][R160.64] ;  /* 0x0000000aa0807981 */ /* 0x000122000c1e1500 */
[----:B-1----:R-:W-:-:S03]  /*6020*/  IMAD.WIDE R146, R8, 0x2, R164 ;  /* 0x0000000208927825 */ /* 0x002fc600078e02a4 */
[----:B------:R-:W4:Y:S01]  /*6030*/  LDL.64 R192, [R1+0x430] ;  /* 0x0004300001c07983 */ /* 0x000f220000100a00 */
[----:B------:R-:W-:-:S03]  /*6040*/  IMAD.WIDE R166, R190, 0x2, R156 ;  /* 0x00000002bea67825 */ /* 0x000fc600078e029c */
[----:B------:R-:W4:Y:S01]  /*6050*/  LDG.E.U16 R147, desc[UR10][R146.64] ;  /* 0x0000000a92937981 */ /* 0x000f22000c1e1500 */
[----:B------:R-:W-:-:S04]  /*6060*/  IMAD.WIDE R150, R8, 0x2, R150 ;  /* 0x0000000208967825 */ /* 0x000fc800078e0296 */
[----:B0-----:R-:W-:Y:S02]  /*6070*/  IMAD.SHL.U32 R160, R190, 0x2, RZ ;  /* 0x00000002bea07824 */ /* 0x001fe400078e00ff */
[----:B------:R-:W-:Y:S01]  /*6080*/  IMAD.WIDE R158, R8, 0x2, R158 ;  /* 0x00000002089e7825 */ /* 0x000fe200078e029e */
[----:B------:R-:W4:Y:S03]  /*6090*/  LDG.E.U16 R150, desc[UR10][R150.64] ;  /* 0x0000000a96967981 */ /* 0x000f26000c1e1500 */
[----:B------:R-:W-:Y:S02]  /*60a0*/  IMAD R164, R190, 0x3, RZ ;  /* 0x00000003bea47824 */ /* 0x000fe400078e02ff */
[----:B------:R-:W-:Y:S01]  /*60b0*/  IMAD.WIDE R166, R8, 0x2, R166 ;  /* 0x0000000208a67825 */ /* 0x000fe200078e02a6 */
[----:B------:R0:W4:Y:S05]  /*60c0*/  LDG.E.U16 R151, desc[UR10][R158.64] ;  /* 0x0000000a9e977981 */ /* 0x00012a000c1e1500 */
[----:B------:R-:W4:Y:S01]  /*60d0*/  LDG.E.U16 R166, desc[UR10][R166.64] ;  /* 0x0000000aa6a67981 */ /* 0x000f22000c1e1500 */
[----:B0-----:R-:W-:Y:S01]  /*60e0*/  IMAD.WIDE R158, R164, 0x2, R154 ;  /* 0x00000002a49e7825 */ /* 0x001fe200078e029a */
[----:B------:R-:W-:-:S03]  /*60f0*/  SHF.L.U32 R178, R190, 0x2, RZ ;  /* 0x00000002beb27819 */ /* 0x000fc600000006ff */
[----:B------:R-:W-:-:S04]  /*6100*/  IMAD.WIDE R158, R8, 0x2, R158 ;  /* 0x00000002089e7825 */ /* 0x000fc800078e029e */
[----:B--2---:R-:W-:-:S05]  /*6110*/  IMAD.WIDE R152, R8, 0x2, R162 ;  /* 0x0000000208987825 */ /* 0x004fca00078e02a2 */
[----:B------:R0:W2:Y:S01]  /*6120*/  LDG.E.U16 R146, desc[UR10][R152.64] ;  /* 0x0000000a98927981 */ /* 0x0000a2000c1e1500 */
[----:B------:R-:W-:-:S04]  /*6130*/  IMAD.WIDE R162, R160, 0x2, R154 ;  /* 0x00000002a0a27825 */ /* 0x000fc800078e029a */
[----:B0-----:R-:W-:-:S04]  /*6140*/  IMAD.WIDE R152, R174, 0x2, R156 ;  /* 0x00000002ae987825 */ /* 0x001fc800078e029c */
[----:B------:R-:W-:-:S04]  /*6150*/  IMAD.WIDE R160, R160, 0x2, R156 ;  /* 0x00000002a0a07825 */ /* 0x000fc800078e029c */
[----:B------:R-:W-:-:S04]  /*6160*/  IMAD.WIDE R152, R8, 0x2, R152 ;  /* 0x0000000208987825 */ /* 0x000fc800078e0298 */
[C---:B------:R-:W-:Y:S01]  /*6170*/  IMAD.WIDE R160, R8.reuse, 0x2, R160 ;  /* 0x0000000208a07825 */ /* 0x040fe200078e02a0 */
[----:B------:R0:W2:Y:S03]  /*6180*/  LDG.E.U16 R167, desc[UR10][R152.64] ;  /* 0x0000000a98a77981 */ /* 0x0000a6000c1e1500 */
[----:B------:R-:W-:Y:S01]  /*6190*/  IMAD.WIDE R162, R8, 0x2, R162 ;  /* 0x0000000208a27825 */ /* 0x000fe200078e02a2 */
[----:B------:R1:W2:Y:S04]  /*61a0*/  LDG.E.U16 R170, desc[UR10][R160.64] ;  /* 0x0000000aa0aa7981 */ /* 0x0002a8000c1e1500 */
[----:B------:R-:W2:Y:S01]  /*61b0*/  LDG.E.U16 R168, desc[UR10][R162.64] ;  /* 0x0000000aa2a87981 */ /* 0x000ea2000c1e1500 */
[----:B0-----:R-:W-:-:S04]  /*61c0*/  IMAD.WIDE R152, R164, 0x2, R156 ;  /* 0x00000002a4987825 */ /* 0x001fc800078e029c */
[----:B-1----:R-:W-:Y:S02]  /*61d0*/  IMAD.WIDE R160, R174, 0x2, R154 ;  /* 0x00000002aea07825 */ /* 0x002fe400078e029a */
[----:B------:R0:W2:Y:S02]  /*61e0*/  LDG.E.U16 R174, desc[UR10][R158.64] ;  /* 0x0000000a9eae7981 */ /* 0x0000a4000c1e1500 */
[----:B------:R-:W-:-:S04]  /*61f0*/  IMAD.WIDE R152, R8, 0x2, R152 ;  /* 0x0000000208987825 */ /* 0x000fc800078e0298 */
[----:B------:R-:W-:-:S04]  /*6200*/  IMAD.WIDE R164, R178, 0x2, R154 ;  /* 0x00000002b2a47825 */ /* 0x000fc800078e029a */
[----:B0-----:R-:W-:Y:S02]  /*6210*/  IMAD R158, R190, 0x5, RZ ;  /* 0x00000005be9e7824 */ /* 0x001fe400078e02ff */
[----:B------:R-:W-:Y:S02]  /*6220*/  IMAD.WIDE R162, R178, 0x2, R156 ;  /* 0x00000002b2a27825 */ /* 0x000fe400078e029c */
[----:B------:R0:W2:Y:S02]  /*6230*/  LDG.E.U16 R178, desc[UR10][R152.64] ;  /* 0x0000000a98b27981 */ /* 0x0000a4000c1e1500 */
[----:B0-----:R-:W-:-:S04]  /*6240*/  IMAD.WIDE R152, R158, 0x2, R154 ;  /* 0x000000029e987825 */ /* 0x001fc800078e029a */
[----:B------:R-:W-:-:S05]  /*6250*/  IMAD.WIDE R152, R8, 0x2, R152 ;  /* 0x0000000208987825 */ /* 0x000fca00078e0298 */
[----:B------:R5:W2:Y:S02]  /*6260*/  LDG.E.U16 R188, desc[UR10][R152.64] ;  /* 0x0000000a98bc7981 */ /* 0x000aa4000c1e1500 */
[C---:B-----5:R-:W-:Y:S02]  /*6270*/  IMAD.WIDE R152, R8.reuse, 0x2, R194 ;  /* 0x0000000208987825 */ /* 0x060fe400078e02c2 */
[----:B------:R-:W5:Y:S02]  /*6280*/  LDL.64 R194, [R1+0x468] ;  /* 0x0004680001c27983 */ /* 0x000f640000100a00 */
[----:B------:R-:W-:-:S04]  /*6290*/  IMAD.WIDE R164, R8, 0x2, R164 ;  /* 0x0000000208a47825 */ /* 0x000fc800078e02a4 */
[----:B------:R-:W-:Y:S01]  /*62a0*/  IMAD.WIDE R160, R8, 0x2, R160 ;  /* 0x0000000208a07825 */ /* 0x000fe200078e02a0 */
[----:B------:R0:W2:Y:S04]  /*62b0*/  LDG.E.U16 R182, desc[UR10][R164.64] ;  /* 0x0000000aa4b67981 */ /* 0x0000a8000c1e1500 */
[----:B------:R1:W2:Y:S01]  /*62c0*/  LDG.E.U16 R184, desc[UR10][R160.64] ;  /* 0x0000000aa0b87981 */ /* 0x0002a2000c1e1500 */
[C---:B0-----:R-:W-:Y:S02]  /*62d0*/  IMAD R164, R190.reuse, 0x7, RZ ;  /* 0x00000007bea47824 */ /* 0x041fe400078e02ff */
[----:B-1----:R-:W-:Y:S02]  /*62e0*/  IMAD R160, R190, 0x6, RZ ;  /* 0x00000006bea07824 */ /* 0x002fe400078e02ff */
[----:B------:R3:W2:Y:S02]  /*62f0*/  LDG.E.U16 R190, desc[UR10][R152.64] ;  /* 0x0000000a98be7981 */ /* 0x0006a4000c1e1500 */
[----:B---3--:R-:W-:-:S02]  /*6300*/  IMAD.WIDE R152, R8, 0x2, R196 ;  /* 0x0000000208987825 */ /* 0x008fc400078e02c4 */
[----:B------:R-:W3:Y:S02]  /*6310*/  LDL.64 R196, [R1+0x418] ;  /* 0x0004180001c47983 */ /* 0x000ee40000100a00 */
[----:B------:R-:W-:Y:S02]  /*6320*/  IMAD.WIDE R158, R158, 0x2, R156 ;  /* 0x000000029e9e7825 */ /* 0x000fe400078e029c */
[----:B------:R-:W2:Y:S02]  /*6330*/  LDG.E.U16 R191, desc[UR10][R152.64] ;  /* 0x0000000a98bf7981 */ /* 0x000ea4000c1e1500 */
[----:B------:R-:W-:-:S04]  /*6340*/  IMAD.WIDE R158, R8, 0x2, R158 ;  /* 0x00000002089e7825 */ /* 0x000fc800078e029e */
[----:B------:R-:W-:Y:S01]  /*6350*/  IMAD.WIDE R162, R8, 0x2, R162 ;  /* 0x0000000208a27825 */ /* 0x000fe200078e02a2 */
[----:B------:R0:W2:Y:S04]  /*6360*/  LDG.E.U16 R189, desc[UR10][R158.64] ;  /* 0x0000000a9ebd7981 */ /* 0x0000a8000c1e1500 */
[----:B------:R1:W2:Y:S01]  /*6370*/  LDG.E.U16 R186, desc[UR10][R162.64] ;  /* 0x0000000aa2ba7981 */ /* 0x0002a2000c1e1500 */
[----:B0-----:R-:W-:-:S04]  /*6380*/  IMAD.WIDE R158, R164, 0x2, R154 ;  /* 0x00000002a49e7825 */ /* 0x001fc800078e029a */
[----:B------:R-:W-:-:S04]  /*6390*/  IMAD.WIDE R164, R164, 0x2, R156 ;  /* 0x00000002a4a47825 */ /* 0x000fc800078e029c */
[----:B-1----:R-:W-:-:S04]  /*63a0*/  IMAD.WIDE R162, R160, 0x2, R154 ;  /* 0x00000002a0a27825 */ /* 0x002fc800078e029a */
[----:B------:R-:W-:-:S04]  /*63b0*/  IMAD.WIDE R160, R160, 0x2, R156 ;  /* 0x00000002a0a07825 */ /* 0x000fc800078e029c */
[----:B------:R-:W-:-:S04]  /*63c0*/  IMAD.WIDE R164, R8, 0x2, R164 ;  /* 0x0000000208a47825 */ /* 0x000fc800078e02a4 */
[C---:B------:R-:W-:Y:S02]  /*63d0*/  IMAD.WIDE R162, R8.reuse, 0x2, R162 ;  /* 0x0000000208a27825 */ /* 0x040fe400078e02a2 */
[----:B------:R-:W2:Y:S02]  /*63e0*/  LDG.E.U16 R164, desc[UR10][R164.64] ;  /* 0x0000000aa4a47981 */ /* 0x000ea4000c1e1500 */
[C---:B------:R-:W-:Y:S02]  /*63f0*/  IMAD.WIDE R152, R8.reuse, 0x2, R204 ;  /* 0x0000000208987825 */ /* 0x040fe400078e02cc */
[----:B------:R-:W2:Y:S02]  /*6400*/  LDG.E.U16 R162, desc[UR10][R162.64] ;  /* 0x0000000aa2a27981 */ /* 0x000ea4000c1e1500 */
[C---:B------:R-:W-:Y:S02]  /*6410*/  IMAD.WIDE R160, R8.reuse, 0x2, R160 ;  /* 0x0000000208a07825 */ /* 0x040fe400078e02a0 */
[----:B------:R-:W2:Y:S04]  /*6420*/  LDL.64 R204, [R1+0x3e8] ;  /* 0x0003e80001cc7983 */ /* 0x000ea80000100a00 */
[----:B------:R4:W2:Y:S01]  /*6430*/  LDG.E.U16 R165, desc[UR10][R152.64] ;  /* 0x0000000a98a57981 */ /* 0x0008a2000c1e1500 */
[----:B------:R-:W-:-:S03]  /*6440*/  IMAD.WIDE R158, R8, 0x2, R158 ;  /* 0x00000002089e7825 */ /* 0x000fc600078e029e */
[----:B------:R0:W2:Y:S01]  /*6450*/  LDG.E.U16 R163, desc[UR10][R160.64] ;  /* 0x0000000aa0a37981 */ /* 0x0000a2000c1e1500 */
[----:B----4-:R-:W-:-:S03]  /*6460*/  IMAD.WIDE R152, R8, 0x2, R198 ;  /* 0x0000000208987825 */ /* 0x010fc600078e02c6 */
[----:B------:R-:W4:Y:S01]  /*6470*/  LDL.64 R198, [R1+0x408] ;  /* 0x0004080001c67983 */ /* 0x000f220000100a00 */
[----:B0-----:R-:W-:-:S03]  /*6480*/  IMAD.WIDE R160, R8, 0x2, R208 ;  /* 0x0000000208a07825 */ /* 0x001fc600078e02d0 */
[----:B------:R-:W2:Y:S04]  /*6490*/  LDL.64 R208, [R1+0x448] ;  /* 0x0004480001d07983 */ /* 0x000ea80000100a00 */
[----:B------:R-:W2:Y:S04]  /*64a0*/  LDG.E.U16 R160, desc[UR10][R160.64] ;  /* 0x0000000aa0a07981 */ /* 0x000ea8000c1e1500 */
[----:B------:R0:W2:Y:S02]  /*64b0*/  LDG.E.U16 R161, desc[UR10][R158.64] ;  /* 0x0000000a9ea17981 */ /* 0x0000a4000c1e1500 */
[----:B0-----:R-:W-:-:S02]  /*64c0*/  IMAD.WIDE R158, R8, 0x2, R200 ;  /* 0x00000002089e7825 */ /* 0x001fc400078e02c8 */
[----:B------:R-:W2:Y:S04]  /*64d0*/  LDL.64 R200, [R1+0x400] ;  /* 0x0004000001c87983 */ /* 0x000ea80000100a00 */
[----:B------:R-:W2:Y:S04]  /*64e0*/  LDG.E.U16 R158, desc[UR10][R158.64] ;  /* 0x0000000a9e9e7981 */ /* 0x000ea8000c1e1500 */
[----:B------:R0:W2:Y:S02]  /*64f0*/  LDG.E.U16 R159, desc[UR10][R152.64] ;  /* 0x0000000a989f7981 */ /* 0x0000a4000c1e1500 */
[----:B0-----:R-:W-:-:S05]  /*6500*/  IMAD.WIDE R152, R8, 0x2, R192 ;  /* 0x0000000208987825 */ /* 0x001fca00078e02c0 */
[----:B------:R0:W2:Y:S02]  /*6510*/  LDG.E.U16 R192, desc[UR10][R152.64] ;  /* 0x0000000a98c07981 */ /* 0x0000a4000c1e1500 */
[C---:B0-----:R-:W-:Y:S02]  /*6520*/  IMAD.WIDE R152, R8.reuse, 0x2, R202 ;  /* 0x0000000208987825 */ /* 0x041fe400078e02ca */
[----:B------:R-:W2:Y:S04]  /*6530*/  LDL.64 R202, [R1+0x458] ;  /* 0x0004580001ca7983 */ /* 0x000ea80000100a00 */
[----:B------:R5:W2:Y:S02]  /*6540*/  LDG.E.U16 R193, desc[UR10][R152.64] ;  /* 0x0000000a98c17981 */ /* 0x000aa4000c1e1500 */
[----:B-----5:R-:W-:-:S05]  /*6550*/  IMAD.WIDE R152, R8, 0x2, R194 ;  /* 0x0000000208987825 */ /* 0x020fca00078e02c2 */
[----:B------:R0:W5:Y:S02]  /*6560*/  LDG.E.U16 R194, desc[UR10][R152.64] ;  /* 0x0000000a98c27981 */ /* 0x000164000c1e1500 */
[C---:B0-----:R-:W-:Y:S02]  /*6570*/  IMAD.WIDE R152, R8.reuse, 0x2, R206 ;  /* 0x0000000208987825 */ /* 0x041fe400078e02ce */
[----:B------:R-:W5:Y:S04]  /*6580*/  LDL.64 R206, [R1+0x3e0] ;  /* 0x0003e00001ce7983 */ /* 0x000f680000100a00 */
[----:B------:R3:W5:Y:S02]  /*6590*/  LDG.E.U16 R195, desc[UR10][R152.64] ;  /* 0x0000000a98c37981 */ /* 0x000764000c1e1500 */
[----:B---3--:R-:W-:-:S05]  /*65a0*/  IMAD.WIDE R152, R8, 0x2, R196 ;  /* 0x0000000208987825 */ /* 0x008fca00078e02c4 */
[----:B------:R0:W3:Y:S02]  /*65b0*/  LDG.E.U16 R196, desc[UR10][R152.64] ;  /* 0x0000000a98c47981 */ /* 0x0000e4000c1e1500 */
[C---:B0-----:R-:W-:Y:S02]  /*65c0*/  IMAD.WIDE R152, R8.reuse, 0x2, R210 ;  /* 0x0000000208987825 */ /* 0x041fe400078e02d2 */
[----:B------:R-:W3:Y:S04]  /*65d0*/  LDL.64 R210, [R1+0x3c8] ;  /* 0x0003c80001d27983 */ /* 0x000ee80000100a00 */
[----:B------:R4:W3:Y:S02]  /*65e0*/  LDG.E.U16 R197, desc[UR10][R152.64] ;  /* 0x0000000a98c57981 */ /* 0x0008e4000c1e1500 */
[----:B----4-:R-:W-:-:S05]  /*65f0*/  IMAD.WIDE R152, R8, 0x2, R198 ;  /* 0x0000000208987825 */ /* 0x010fca00078e02c6 */
[----:B------:R0:W4:Y:S02]  /*6600*/  LDG.E.U16 R198, desc[UR10][R152.64] ;  /* 0x0000000a98c67981 */ /* 0x000124000c1e1500 */
[C---:B0-----:R-:W-:Y:S02]  /*6610*/  IMAD.WIDE R152, R8.reuse, 0x2, R226 ;  /* 0x0000000208987825 */ /* 0x041fe400078e02e2 */
[----:B------:R-:W4:Y:S04]  /*6620*/  LDL.64 R226, [R1+0x168] ;  /* 0x0001680001e27983 */ /* 0x000f280000100a00 */
[----:B------:R2:W4:Y:S02]  /*6630*/  LDG.E.U16 R199, desc[UR10][R152.64] ;  /* 0x0000000a98c77981 */ /* 0x000524000c1e1500 */
[----:B--2---:R-:W-:-:S05]  /*6640*/  IMAD.WIDE R152, R8, 0x2, R200 ;  /* 0x0000000208987825 */ /* 0x004fca00078e02c8 */
[----:B------:R0:W2:Y:S02]  /*6650*/  LDG.E.U16 R200, desc[UR10][R152.64] ;  /* 0x0000000a98c87981 */ /* 0x0000a4000c1e1500 */
[C---:B0-----:R-:W-:Y:S02]  /*6660*/  IMAD.WIDE R152, R8.reuse, 0x2, R222 ;  /* 0x0000000208987825 */ /* 0x041fe400078e02de */
[----:B------:R-:W2:Y:S04]  /*6670*/  LDL.64 R222, [R1+0x160] ;  /* 0x0001600001de7983 */ /* 0x000ea80000100a00 */
[----:B------:R0:W2:Y:S02]  /*6680*/  LDG.E.U16 R201, desc[UR10][R152.64] ;  /* 0x0000000a98c97981 */ /* 0x0000a4000c1e1500 */
[----:B0-----:R-:W-:-:S05]  /*6690*/  IMAD.WIDE R152, R8, 0x2, R202 ;  /* 0x0000000208987825 */ /* 0x001fca00078e02ca */
[----:B------:R0:W2:Y:S02]  /*66a0*/  LDG.E.U16 R202, desc[UR10][R152.64] ;  /* 0x0000000a98ca7981 */ /* 0x0000a4000c1e1500 */
[----:B0-----:R-:W-:-:S05]  /*66b0*/  IMAD.WIDE R152, R8, 0x2, R218 ;  /* 0x0000000208987825 */ /* 0x001fca00078e02da */
[----:B------:R0:W2:Y:S02]  /*66c0*/  LDG.E.U16 R203, desc[UR10][R152.64] ;  /* 0x0000000a98cb7981 */ /* 0x0000a4000c1e1500 */
[----:B0-----:R-:W-:-:S05]  /*66d0*/  IMAD.WIDE R152, R8, 0x2, R204 ;  /* 0x0000000208987825 */ /* 0x001fca00078e02cc */
[----:B------:R0:W2:Y:S02]  /*66e0*/  LDG.E.U16 R204, desc[UR10][R152.64] ;  /* 0x0000000a98cc7981 */ /* 0x0000a4000c1e1500 */
[----:B0-----:R-:W-:-:S05]  /*66f0*/  IMAD.WIDE R152, R8, 0x2, R216 ;  /* 0x0000000208987825 */ /* 0x001fca00078e02d8 */
[----:B------:R5:W2:Y:S02]  /*6700*/  LDG.E.U16 R205, desc[UR10][R152.64] ;  /* 0x0000000a98cd7981 */ /* 0x000aa4000c1e1500 */
[----:B-----5:R-:W-:-:S05]  /*6710*/  IMAD.WIDE R152, R8, 0x2, R206 ;  /* 0x0000000208987825 */ /* 0x020fca00078e02ce */
[----:B------:R0:W5:Y:S02]  /*6720*/  LDG.E.U16 R206, desc[UR10][R152.64] ;  /* 0x0000000a98ce7981 */ /* 0x000164000c1e1500 */
[----:B0-----:R-:W-:-:S05]  /*6730*/  IMAD.WIDE R152, R8, 0x2, R214 ;  /* 0x0000000208987825 */ /* 0x001fca00078e02d6 */
[----:B------:R0:W2:Y:S02]  /*6740*/  LDG.E.U16 R207, desc[UR10][R152.64] ;  /* 0x0000000a98cf7981 */ /* 0x0000a4000c1e1500 */
[----:B0-----:R-:W-:-:S05]  /*6750*/  IMAD.WIDE R152, R8, 0x2, R208 ;  /* 0x0000000208987825 */ /* 0x001fca00078e02d0 */
[----:B------:R0:W2:Y:S02]  /*6760*/  LDG.E.U16 R208, desc[UR10][R152.64] ;  /* 0x0000000a98d07981 */ /* 0x0000a4000c1e1500 */
[----:B0-----:R-:W-:-:S05]  /*6770*/  IMAD.WIDE R152, R8, 0x2, R212 ;  /* 0x0000000208987825 */ /* 0x001fca00078e02d4 */
[----:B------:R3:W2:Y:S02]  /*6780*/  LDG.E.U16 R209, desc[UR10][R152.64] ;  /* 0x0000000a98d17981 */ /* 0x0006a4000c1e1500 */
[----:B---3--:R-:W-:-:S06]  /*6790*/  IMAD.WIDE R152, R8, 0x2, R210 ;  /* 0x0000000208987825 */ /* 0x008fcc00078e02d2 */
[----:B------:R0:W3:Y:S01]  /*67a0*/  LDG.E.U16 R152, desc[UR10][R152.64] ;  /* 0x0000000a98987981 */ /* 0x0000e2000c1e1500 */
[----:B------:R-:W1:Y:S02]  /*67b0*/  S2R R210, SR_TID.X ;  /* 0x0000000000d27919 */ /* 0x000e640000002100 */
[----:B-1----:R-:W-:-:S04]  /*67c0*/  LOP3.LUT R210, R210, 0x7f, RZ, 0xc0, !PT ;  /* 0x0000007fd2d27812 */ /* 0x002fc800078ec0ff */
[----:B0-----:R-:W-:Y:S01]  /*67d0*/  SHF.L.U32 R153, R210, 0x1, RZ ;  /* 0x00000001d2997819 */ /* 0x001fe200000006ff */
[----:B------:R-:W-:Y:S06]  /*67e0*/  BAR.SYNC.DEFER_BLOCKING 0x0 ;  /* 0x0000000000007b1d */ /* 0x000fec0000010000 */
[----:B------:R0:W-:Y:S04]  /*67f0*/  STS.U16 [R153+UR6+0x2100], R3 ;  /* 0x0021000399007988 */ /* 0x0001e80008000406 */
[----:B------:R-:W-:Y:S01]  /*6800*/  STS.U16 [R153+UR6], R175 ;  /* 0x000000af99007988 */ /* 0x000fe20008000406 */
[----:B0-----:R-:W-:-:S03]  /*6810*/  LOP3.LUT R3, R153, 0x10, RZ, 0x3c, !PT ;  /* 0x0000001099037812 */ /* 0x001fc600078e3cff */
[----:B------:R-:W-:Y:S04]  /*6820*/  STS.U16 [R153+UR6+0x100], R173 ;  /* 0x000100ad99007988 */ /* 0x000fe80008000406 */
[----:B------:R-:W-:Y:S04]  /*6830*/  STS.U16 [R153+UR6+0x1000], R184 ;  /* 0x001000b899007988 */ /* 0x000fe80008000406 */
[----:B------:R-:W-:Y:S04]  /*6840*/  STS.U16 [R153+UR6+0x1100], R167 ;  /* 0x001100a799007988 */ /* 0x000fe80008000406 */
[----:B------:R0:W-:Y:S04]  /*6850*/  STS.U16 [R153+UR6+0x2000], R2 ;  /* 0x0020000299007988 */ /* 0x0001e80008000406 */
[----:B------:R-:W-:Y:S04]  /*6860*/  STS.U16 [R153+UR6+0x3000], R19 ;  /* 0x0030001399007988 */ /* 0x000fe80008000406 */
[----:B------:R-:W-:Y:S04]  /*6870*/  STS.U16 [R153+UR6+0x3100], R20 ;  /* 0x0031001499007988 */ /* 0x000fe80008000406 */
[----:B------:R1:W-:Y:S04]  /*6880*/  STS.U16 [R153+UR6+0x4000], R4 ;  /* 0x0040000499007988 */ /* 0x0003e80008000406 */
        /* <DEDUP_REMOVED lines=9> */
[C---:B0-----:R-:W-:Y:S01]  /*6920*/  IMAD.SHL.U32 R2, R249.reuse, 0x8, RZ ;  /* 0x00000008f9027824 */ /* 0x041fe200078e00ff */
[----:B-1----:R-:W-:-:S02]  /*6930*/  LOP3.LUT R4, R249, 0x7, RZ, 0xc0, !PT ;  /* 0x00000007f9047812 */ /* 0x002fc400078ec0ff */
[----:B------:R-:W-:Y:S01]  /*6940*/  LOP3.LUT R211, R6, 0x40, RZ, 0x3c, !PT ;  /* 0x0000004006d37812 */ /* 0x000fe200078e3cff */
[----:B------:R-:W3:Y:S01]  /*6950*/  LDL.64 R146, [R1+0x3c0] ;  /* 0x0003c00001927983 */ /* 0x000ee20000100a00 */
[----:B----4-:R-:W-:-:S03]  /*6960*/  LOP3.LUT R0, R153, 0x20, RZ, 0x3c, !PT ;  /* 0x0000002099007812 */ /* 0x010fc600078e3cff */
        /* <DEDUP_REMOVED lines=14> */
[----:B------:R-:W-:Y:S04]  /*6a50*/  STS.U16 [R0+UR6+0x400], R168 ;  /* 0x000400a800007988 */ /* 0x000fe80008000406 */
[----:B------:R-:W-:Y:S01]  /*6a60*/  STS.U16 [R0+UR6+0x500], R170 ;  /* 0x000500aa00007988 */ /* 0x000fe20008000406 */
[----:B0-----:R-:W-:-:S03]  /*6a70*/  LOP3.LUT R3, R153, 0x30, RZ, 0x3c, !PT ;  /* 0x0000003099037812 */ /* 0x001fc600078e3cff */
        /* <DEDUP_REMOVED lines=14> */
[----:B------:R-:W-:Y:S01]  /*6b60*/  STS.U16 [R3+UR6+0x600], R174 ;  /* 0x000600ae03007988 */ /* 0x000fe20008000406 */
[----:B------:R-:W-:-:S02]  /*6b70*/  LOP3.LUT R2, R2, 0x30, RZ, 0xc0, !PT ;  /* 0x0000003002027812 */ /* 0x000fc400078ec0ff */
[----:B------:R-:W-:Y:S01]  /*6b80*/  LOP3.LUT R171, R249, 0x1c, RZ, 0xc0, !PT ;  /* 0x0000001cf9ab7812 */ /* 0x000fe200078ec0ff */
[----:B------:R-:W4:Y:S01]  /*6b90*/  LDL.64 R144, [R1+0x3b8] ;  /* 0x0003b80001907983 */ /* 0x000f220000100a00 */
        /* <DEDUP_REMOVED lines=31> */
[----:B--2---:R-:W-:Y:S04]  /*6d90*/  STS.U16 [R0+UR6+0x7800], R200 ;  /* 0x007800c800007988 */ /* 0x004fe80008000406 */
[----:B------:R0:W-:Y:S04]  /*6da0*/  STS.U16 [R0+UR6+0x7900], R201 ;  /* 0x007900c900007988 */ /* 0x0001e80008000406 */
[----:B------:R-:W-:Y:S04]  /*6db0*/  STS.U16 [R3+UR6+0xa00], R188 ;  /* 0x000a00bc03007988 */ /* 0x000fe80008000406 */
[----:B------:R-:W2:Y:S01]  /*6dc0*/  LDL.64 R142, [R1+0x3b0] ;  /* 0x0003b000018e7983 */ /* 0x000ea20000100a00 */
[----:B0-----:R-:W-:-:S02]  /*6dd0*/  LOP3.LUT R0, R153, 0x60, RZ, 0x3c, !PT ;  /* 0x0000006099007812 */ /* 0x001fc400078e3cff */
[----:B------:R-:W-:Y:S01]  /*6de0*/  LOP3.LUT R153, R153, 0x70, RZ, 0x3c, !PT ;  /* 0x0000007099997812 */ /* 0x000fe200078e3cff */
        /* <DEDUP_REMOVED lines=29> */
[----:B-----5:R-:W-:Y:S04]  /*6fc0*/  STS.U16 [R0+UR6+0x7c00], R206 ;  /* 0x007c00ce00007988 */ /* 0x020fe80008000406 */
[----:B------:R0:W-:Y:S04]  /*6fd0*/  STS.U16 [R0+UR6+0x7d00], R207 ;  /* 0x007d00cf00007988 */ /* 0x0001e80008000406 */
        /* <DEDUP_REMOVED lines=15> */
[----:B---3--:R-:W-:Y:S01]  /*70d0*/  STS.U16 [R153+UR6+0x7f00], R152 ;  /* 0x007f009899007988 */ /* 0x008fe20008000406 */
[----:B------:R-:W-:Y:S01]  /*70e0*/  BAR.SYNC.DEFER_BLOCKING 0x0 ;  /* 0x0000000000007b1d */ /* 0x000fe20000010000 */
[----:B------:R-:W-:-:S02]  /*70f0*/  LEA R2, R4, R2, 0x6 ;  /* 0x0000000204027211 */ /* 0x000fc400078e30ff */
[----:B------:R-:W-:-:S04]  /*7100*/  SHF.L.U32 R4, R249, 0x1, RZ ;  /* 0x00000001f9047819 */ /* 0x000fc800000006ff */
[----:B------:R-:W-:Y:S01]  /*7110*/  LOP3.LUT R2, R2, 0x10, R4, 0x78, !PT ;  /* 0x0000001002027812 */ /* 0x000fe200078e7804 */
[----:B------:R-:W3:Y:S01]  /*7120*/  LDL.64 R138, [R1+0x3a0] ;  /* 0x0003a000018a7983 */ /* 0x000ee20000100a00 */
[----:B------:R-:W-:Y:S02]  /*7130*/  LOP3.LUT R4, R249, 0x10, RZ, 0xc0, !PT ;  /* 0x00000010f9047812 */ /* 0x000fe400078ec0ff */
[----:B------:R-:W-:Y:S01]  /*7140*/  LEA R171, R171, UR6, 0x2 ;  /* 0x00000006abab7c11 */ /* 0x000fe2000f8e10ff */
[----:B------:R-:W5:Y:S02]  /*7150*/  LDL.64 R134, [R1+0x390] ;  /* 0x0003900001867983 */ /* 0x000f640000100a00 */
[----:B------:R-:W-:Y:S02]  /*7160*/  IMAD R2, R4, 0x20, R2 ;  /* 0x0000002004027824 */ /* 0x000fe400078e0202 */
[----:B------:R-:W2:Y:S03]  /*7170*/  LDL.64 R140, [R1+0x3a8] ;  /* 0x0003a800018c7983 */ /* 0x000ea60000100a00 */
[----:B0-----:R-:W-:Y:S01]  /*7180*/  LOP3.LUT R0, R2, 0x20, RZ, 0x3c, !PT ;  /* 0x0000002002007812 */ /* 0x001fe200078e3cff */
[----:B------:R-:W2:Y:S04]  /*7190*/  LDL.64 R136, [R1+0x398] ;  /* 0x0003980001887983 */ /* 0x000ea80000100a00 */
[----:B------:R-:W-:Y:S04]  /*71a0*/  LDSM.16.MT88.4 R44, [R2+UR6+0x8000] ;  /* 0x00800006022c783b */ /* 0x000fe80008004200 */
[----:B------:R-:W0:Y:S04]  /*71b0*/  LDSM.16.M88.4 R20, [R6+UR6] ;  /* 0x000000060614783b */ /* 0x000e280008000200 */
[----:B------:R-:W1:Y:S04]  /*71c0*/  LDSM.16.MT88.4 R124, [R0+UR6+0x8000] ;  /* 0x00800006007c783b */ /* 0x000e680008004200 */
[----:B------:R-:W1:Y:S04]  /*71d0*/  LDSM.16.M88.4 R32, [R6+UR6+0x4000] ;  /* 0x004000060620783b */ /* 0x000e680008000200 */
[----:B------:R-:W4:Y:S04]  /*71e0*/  LDSM.16.MT88.4 R120, [R2+UR6+0x8400] ;  /* 0x008400060278783b */ /* 0x000f280008004200 */
[----:B------:R-:W4:Y:S04]  /*71f0*/  LDSM.16.MT88.4 R40, [R0+UR6+0x8400] ;  /* 0x008400060028783b */ /* 0x000f280008004200 */
[----:B------:R-:W-:Y:S04]  /*7200*/  LDSM.16.MT88.4 R24, [R2+UR6+0x8800] ;  /* 0x008800060218783b */ /* 0x000fe80008004200 */
[----:B------:R-:W4:Y:S04]  /*7210*/  LDSM.16.M88.4 R36, [R211+UR6] ;  /* 0x00000006d324783b */ /* 0x000f280008000200 */
[----:B------:R-:W4:Y:S04]  /*7220*/  LDSM.16.M88.4 R16, [R211+UR6+0x4000] ;  /* 0x00400006d310783b */ /* 0x000f280008000200 */
[----:B------:R-:W4:Y:S04]  /*7230*/  LDSM.16.MT88.4 R28, [R0+UR6+0x8800] ;  /* 0x00880006001c783b */ /* 0x000f280008004200 */
[----:B------:R-:W-:Y:S01]  /*7240*/  LDSM.16.MT88.4 R112, [R0+UR6+0x8c00] ;  /* 0x008c00060070783b */ /* 0x000fe20008004200 */
[-C--:B0-----:R-:W-:Y:S03]  /*7250*/  HMMA.16816.F32.BF16 R116, R44, R20.reuse, RZ ;  /* 0x000000142c74723c */ /* 0x081fe600000418ff */
[----:B------:R-:W2:Y:S04]  /*7260*/  LDL.64 R132, [R1+0x388] ;  /* 0x0003880001847983 */ /* 0x000ea80000100a00 */
[----:B------:R-:W2:Y:S01]  /*7270*/  LDL.64 R130, [R1+0x380] ;  /* 0x0003800001827983 */ /* 0x000ea20000100a00 */
[----:B-1----:R-:W-:Y:S03]  /*7280*/  HMMA.16816.F32.BF16 R12, R124, R20, RZ ;  /* 0x000000147c0c723c */ /* 0x002fe600000418ff */
[----:B------:R-:W2:Y:S04]  /*7290*/  LDL.64 R152, [R1+0x250] ;  /* 0x0002500001987983 */ /* 0x000ea80000100a00 */
[----:B------:R-:W2:Y:S01]  /*72a0*/  LDL.64 R128, [R1+0x378] ;  /* 0x0003780001807983 */ /* 0x000ea20000100a00 */
[-C--:B------:R-:W-:Y:S03]  /*72b0*/  HMMA.16816.F32.BF16 R44, R44, R32.reuse, RZ ;  /* 0x000000202c2c723c */ /* 0x080fe600000418ff */
[----:B------:R-:W2:Y:S04]  /*72c0*/  LDL.64 R150, [R1+0x200] ;  /* 0x0002000001967983 */ /* 0x000ea80000100a00 */
[----:B------:R-:W2:Y:S01]  /*72d0*/  LDL.64 R148, [R1+0x1f8] ;  /* 0x0001f80001947983 */ /* 0x000ea20000100a00 */
[----:B------:R-:W-:Y:S03]  /*72e0*/  HMMA.16816.F32.BF16 R124, R124, R32, RZ ;  /* 0x000000207c7c723c */ /* 0x000fe600000418ff */
[----:B------:R-:W2:Y:S04]  /*72f0*/  LDL.64 R162, [R1+0x1c0] ;  /* 0x0001c00001a27983 */ /* 0x000ea80000100a00 */
[----:B------:R-:W2:Y:S01]  /*7300*/  LDL.64 R172, [R1+0x1e8] ;  /* 0x0001e80001ac7983 */ /* 0x000ea20000100a00 */
[-C--:B----4-:R-:W-:Y:S03]  /*7310*/  HMMA.16816.F32.BF16 R116, R120, R22.reuse, R116 ;  /* 0x000000167874723c */ /* 0x090fe60000041874 */
[----:B------:R-:W4:Y:S04]  /*7320*/  LDL.64 R164, [R1+0x1d0] ;  /* 0x0001d00001a47983 */ /* 0x000f280000100a00 */
[----:B------:R-:W2:Y:S01]  /*7330*/  LDL.64 R160, [R1+0x1b0] ;  /* 0x0001b00001a07983 */ /* 0x000ea20000100a00 */
[----:B------:R-:W-:Y:S03]  /*7340*/  HMMA.16816.F32.BF16 R20, R40, R22, R12 ;  /* 0x000000162814723c */ /* 0x000fe6000004180c */
[----:B------:R-:W0:Y:S04]  /*7350*/  LDSM.16.MT88.4 R12, [R2+UR6+0x8c00] ;  /* 0x008c0006020c783b */ /* 0x000e280008004200 */
[----:B------:R-:W2:Y:S01]  /*7360*/  LDL.64 R158, [R1+0x1a8] ;  /* 0x0001a800019e7983 */ /* 0x000ea20000100a00 */
[-C--:B------:R-:W-:Y:S03]  /*7370*/  HMMA.16816.F32.BF16 R120, R120, R34.reuse, R44 ;  /* 0x000000227878723c */ /* 0x080fe6000004182c */
[----:B------:R-:W-:Y:S04]  /*7380*/  LDSM.16.MT88.4 R44, [R2+UR6+0x9000] ;  /* 0x00900006022c783b */ /* 0x000fe80008004200 */
[----:B------:R-:W2:Y:S01]  /*7390*/  LDL.64 R174, [R1+0x150] ;  /* 0x0001500001ae7983 */ /* 0x000ea20000100a00 */
[----:B------:R-:W-:Y:S03]  /*73a0*/  HMMA.16816.F32.BF16 R124, R40, R34, R124 ;  /* 0x00000022287c723c */ /* 0x000fe6000004187c */
[----:B------:R-:W-:Y:S04]  /*73b0*/  LDSM.16.M88.4 R32, [R6+UR6+0x4080] ;  /* 0x004080060620783b */ /* 0x000fe80008000200 */
[----:B------:R-:W-:Y:S01]  /*73c0*/  LDSM.16.MT88.4 R40, [R0+UR6+0x9000] ;  /* 0x009000060028783b */ /* 0x000fe20008004200 */
[C---:B------:R-:W-:Y:S08]  /*73d0*/  HMMA.16816.F32.BF16 R116, R24.reuse, R36, R116 ;  /* 0x000000241874723c */ /* 0x040ff00000041874 */
[----:B------:R-:W-:Y:S01]  /*73e0*/  HMMA.16816.F32.BF16 R120, R24, R16, R120 ;  /* 0x000000101878723c */ /* 0x000fe20000041878 */
[----:B------:R-:W1:Y:S07]  /*73f0*/  LDSM.16.M88.4 R24, [R6+UR6+0x80] ;  /* 0x000080060618783b */ /* 0x000e6e0008000200 */
[C---:B------:R-:W-:Y:S08]  /*7400*/  HMMA.16816.F32.BF16 R20, R28.reuse, R36, R20 ;  /* 0x000000241c14723c */ /* 0x040ff00000041814 */
[----:B------:R-:W-:Y:S01]  /*7410*/  HMMA.16816.F32.BF16 R28, R28, R16, R124 ;  /* 0x000000101c1c723c */ /* 0x000fe2000004187c */
[----:B------:R-:W-:Y:S07]  /*7420*/  LDSM.16.MT88.4 R124, [R0+UR6+0x9400] ;  /* 0x00940006007c783b */ /* 0x000fee0008004200 */
[-C--:B0-----:R-:W-:Y:S08]  /*7430*/  HMMA.16816.F32.BF16 R116, R12, R38.reuse, R116 ;  /* 0x000000260c74723c */ /* 0x081ff00000041874 */
[----:B------:R-:W-:Y:S01]  /*7440*/  HMMA.16816.F32.BF16 R36, R112, R38, R20 ;  /* 0x000000267024723c */ /* 0x000fe20000041814 */
[----:B------:R-:W0:Y:S07]  /*7450*/  LDSM.16.MT88.4 R20, [R2+UR6+0x9400] ;  /* 0x009400060214783b */ /* 0x000e2e0008004200 */
[-C--:B------:R-:W-:Y:S01]  /*7460*/  HMMA.16816.F32.BF16 R12, R12, R18.reuse, R120 ;  /* 0x000000120c0c723c */ /* 0x080fe20000041878 */
[----:B------:R-:W-:Y:S07]  /*7470*/  LDSM.16.MT88.4 R120, [R0+UR6+0x9800] ;  /* 0x009800060078783b */ /* 0x000fee0008004200 */
[----:B------:R-:W-:Y:S01]  /*7480*/  HMMA.16816.F32.BF16 R112, R112, R18, R28 ;  /* 0x000000127070723c */ /* 0x000fe2000004181c */
[----:B------:R-:W-:Y:S04]  /*7490*/  LDSM.16.MT88.4 R28, [R2+UR6+0x9800] ;  /* 0x00980006021c783b */ /* 0x000fe80008004200 */
[----:B------:R-:W0:Y:S03]  /*74a0*/  LDSM.16.M88.4 R16, [R211+UR6+0x80] ;  /* 0x00008006d310783b */ /* 0x000e260008000200 */
[C---:B-1----:R-:W-:Y:S08]  /*74b0*/  HMMA.16816.F32.BF16 R116, R44.reuse, R24, R116 ;  /* 0x000000182c74723c */ /* 0x042ff00000041874 */
[----:B------:R-:W-:Y:S01]  /*74c0*/  HMMA.16816.F32.BF16 R44, R44, R32, R12 ;  /* 0x000000202c2c723c */ /* 0x000fe2000004180c */
[----:B------:R-:W1:Y:S07]  /*74d0*/  LDSM.16.M88.4 R12, [R211+UR6+0x4080] ;  /* 0x00408006d30c783b */ /* 0x000e6e0008000200 */
[C---:B------:R-:W-:Y:S08]  /*74e0*/  HMMA.16816.F32.BF16 R36, R40.reuse, R24, R36 ;  /* 0x000000182824723c */ /* 0x040ff00000041824 */
[----:B------:R-:W-:Y:S01]  /*74f0*/  HMMA.16816.F32.BF16 R40, R40, R32, R112 ;  /* 0x000000202828723c */ /* 0x000fe20000041870 */
[----:B------:R-:W1:Y:S07]  /*7500*/  LDSM.16.MT88.4 R112, [R2+UR6+0x9c00] ;  /* 0x009c00060270783b */ /* 0x000e6e0008004200 */
[C---:B0-----:R-:W-:Y:S08]  /*7510*/  HMMA.16816.F32.BF16 R116, R20.reuse, R26, R116 ;  /* 0x0000001a1474723c */ /* 0x041ff00000041874 */
[----:B------:R-:W-:Y:S01]  /*7520*/  HMMA.16816.F32.BF16 R20, R20, R34, R44 ;  /* 0x000000221414723c */ /* 0x000fe2000004182c */
[----:B------:R-:W-:Y:S07]  /*7530*/  LDSM.16.MT88.4 R44, [R2+UR6+0xa000] ;  /* 0x00a00006022c783b */ /* 0x000fee0008004200 */
[C---:B------:R-:W-:Y:S01]  /*7540*/  HMMA.16816.F32.BF16 R24, R124.reuse, R26, R36 ;  /* 0x0000001a7c18723c */ /* 0x040fe20000041824 */
[----:B------:R-:W0:Y:S07]  /*7550*/  LDSM.16.MT88.4 R36, [R0+UR6+0x9c00] ;  /* 0x009c00060024783b */ /* 0x000e2e0008004200 */
[----:B------:R-:W-:Y:S01]  /*7560*/  HMMA.16816.F32.BF16 R124, R124, R34, R40 ;  /* 0x000000227c7c723c */ /* 0x000fe20000041828 */
[----:B------:R-:W0:Y:S04]  /*7570*/  LDSM.16.M88.4 R40, [R6+UR6+0x100] ;  /* 0x000100060628783b */ /* 0x000e280008000200 */
[----:B------:R-:W0:Y:S03]  /*7580*/  LDSM.16.M88.4 R32, [R6+UR6+0x4100] ;  /* 0x004100060620783b */ /* 0x000e260008000200 */
[C---:B------:R-:W-:Y:S08]  /*7590*/  HMMA.16816.F32.BF16 R116, R28.reuse, R16, R116 ;  /* 0x000000101c74723c */ /* 0x040ff00000041874 */
[----:B-1----:R-:W-:Y:S01]  /*75a0*/  HMMA.16816.F32.BF16 R28, R28, R12, R20 ;  /* 0x0000000c1c1c723c */ /* 0x002fe20000041814 */
[----:B------:R-:W1:Y:S07]  /*75b0*/  LDSM.16.MT88.4 R20, [R0+UR6+0xa000] ;  /* 0x00a000060014783b */ /* 0x000e6e0008004200 */
[C---:B------:R-:W-:Y:S08]  /*75c0*/  HMMA.16816.F32.BF16 R24, R120.reuse, R16, R24 ;  /* 0x000000107818723c */ /* 0x040ff00000041818 */
[----:B------:R-:W-:Y:S01]  /*75d0*/  HMMA.16816.F32.BF16 R124, R120, R12, R124 ;  /* 0x0000000c787c723c */ /* 0x000fe2000004187c */
[----:B------:R-:W-:Y:S07]  /*75e0*/  LDSM.16.MT88.4 R120, [R2+UR6+0xa800] ;  /* 0x00a800060278783b */ /* 0x000fee0008004200 */
[C---:B------:R-:W-:Y:S08]  /*75f0*/  HMMA.16816.F32.BF16 R116, R112.reuse, R18, R116 ;  /* 0x000000127074723c */ /* 0x040ff00000041874 */
[----:B------:R-:W-:Y:S08]  /*7600*/  HMMA.16816.F32.BF16 R28, R112, R14, R28 ;  /* 0x0000000e701c723c */ /* 0x000ff0000004181c */
[C---:B0-----:R-:W-:Y:S01]  /*7610*/  HMMA.16816.F32.BF16 R112, R36.reuse, R18, R24 ;  /* 0x000000122470723c */ /* 0x041fe20000041818 */
[----:B------:R-:W0:Y:S04]  /*7620*/  LDSM.16.MT88.4 R16, [R2+UR6+0xa400] ;  /* 0x00a400060210783b */ /* 0x000e280008004200 */
[----:B------:R-:W0:Y:S03]  /*7630*/  LDSM.16.MT88.4 R24, [R0+UR6+0xa400] ;  /* 0x00a400060018783b */ /* 0x000e260008004200 */
[----:B------:R-:W-:Y:S01]  /*7640*/  HMMA.16816.F32.BF16 R124, R36, R14, R124 ;  /* 0x0000000e247c723c */ /* 0x000fe2000004187c */
[----:B------:R-:W-:Y:S04]  /*7650*/  LDSM.16.M88.4 R36, [R211+UR6+0x4100] ;  /* 0x00410006d324783b */ /* 0x000fe80008000200 */
[----:B------:R-:W-:Y:S03]  /*7660*/  LDSM.16.MT88.4 R12, [R0+UR6+0xa800] ;  /* 0x00a80006000c783b */ /* 0x000fe60008004200 */
[C---:B------:R-:W-:Y:S08]  /*7670*/  HMMA.16816.F32.BF16 R116, R44.reuse, R40, R116 ;  /* 0x000000282c74723c */ /* 0x040ff00000041874 */
[----:B------:R-:W-:Y:S01]  /*7680*/  HMMA.16816.F32.BF16 R28, R44, R32, R28 ;  /* 0x000000202c1c723c */ /* 0x000fe2000004181c */
[----:B------:R-:W3:Y:S07]  /*7690*/  LDSM.16.M88.4 R44, [R211+UR6+0x100] ;  /* 0x00010006d32c783b */ /* 0x000eee0008000200 */
[C---:B-1----:R-:W-:Y:S08]  /*76a0*/  HMMA.16816.F32.BF16 R112, R20.reuse, R40, R112 ;  /* 0x000000281470723c */ /* 0x042ff00000041870 */
[----:B------:R-:W-:Y:S01]  /*76b0*/  HMMA.16816.F32.BF16 R124, R20, R32, R124 ;  /* 0x00000020147c723c */ /* 0x000fe2000004187c */
[----:B------:R-:W1:Y:S07]  /*76c0*/  LDSM.16.MT88.4 R20, [R2+UR6+0xac00] ;  /* 0x00ac00060214783b */ /* 0x000e6e0008004200 */
[C---:B0-----:R-:W-:Y:S08]  /*76d0*/  HMMA.16816.F32.BF16 R116, R16.reuse, R42, R116 ;  /* 0x0000002a1074723c */ /* 0x041ff00000041874 */
[----:B------:R-:W-:Y:S01]  /*76e0*/  HMMA.16816.F32.BF16 R28, R16, R34, R28 ;  /* 0x00000022101c723c */ /* 0x000fe2000004181c */
[----:B------:R-:W0:Y:S07]  /*76f0*/  LDSM.16.MT88.4 R16, [R0+UR6+0xac00] ;  /* 0x00ac00060010783b */ /* 0x000e2e0008004200 */
[C---:B------:R-:W-:Y:S01]  /*7700*/  HMMA.16816.F32.BF16 R112, R24.reuse, R42, R112 ;  /* 0x0000002a1870723c */ /* 0x040fe20000041870 */
[----:B------:R-:W-:Y:S07]  /*7710*/  LDSM.16.M88.4 R40, [R6+UR6+0x180] ;  /* 0x000180060628783b */ /* 0x000fee0008000200 */
[----:B------:R-:W-:Y:S01]  /*7720*/  HMMA.16816.F32.BF16 R124, R24, R34, R124 ;  /* 0x00000022187c723c */ /* 0x000fe2000004187c */
[----:B------:R-:W-:Y:S04]  /*7730*/  LDSM.16.M88.4 R24, [R6+UR6+0x4180] ;  /* 0x004180060618783b */ /* 0x000fe80008000200 */
[----:B------:R-:W-:Y:S03]  /*7740*/  LDSM.16.MT88.4 R32, [R0+UR6+0xb000] ;  /* 0x00b000060020783b */ /* 0x000fe60008004200 */
[C---:B---3--:R-:W-:Y:S08]  /*7750*/  HMMA.16816.F32.BF16 R116, R120.reuse, R44, R116 ;  /* 0x0000002c7874723c */ /* 0x048ff00000041874 */
[----:B------:R-:W-:Y:S01]  /*7760*/  HMMA.16816.F32.BF16 R28, R120, R36, R28 ;  /* 0x00000024781c723c */ /* 0x000fe2000004181c */
[----:B------:R-:W3:Y:S07]  /*7770*/  LDSM.16.MT88.4 R120, [R2+UR6+0xb000] ;  /* 0x00b000060278783b */ /* 0x000eee0008004200 */
[C---:B------:R-:W-:Y:S08]  /*7780*/  HMMA.16816.F32.BF16 R112, R12.reuse, R44, R112 ;  /* 0x0000002c0c70723c */ /* 0x040ff00000041870 */
[----:B------:R-:W-:Y:S01]  /*7790*/  HMMA.16816.F32.BF16 R124, R12, R36, R124 ;  /* 0x000000240c7c723c */ /* 0x000fe2000004187c */
[----:B------:R-:W2:Y:S07]  /*77a0*/  LDSM.16.MT88.4 R12, [R2+UR6+0xb400] ;  /* 0x00b40006020c783b */ /* 0x000eae0008004200 */
[C---:B-1----:R-:W-:Y:S08]  /*77b0*/  HMMA.16816.F32.BF16 R116, R20.reuse, R46, R116 ;  /* 0x0000002e1474723c */ /* 0x042ff00000041874 */
[----:B------:R-:W-:Y:S01]  /*77c0*/  HMMA.16816.F32.BF16 R28, R20, R38, R28 ;  /* 0x00000026141c723c */ /* 0x000fe2000004181c */
[----:B------:R-:W1:Y:S07]  /*77d0*/  LDSM.16.MT88.4 R20, [R0+UR6+0xb400] ;  /* 0x00b400060014783b */ /* 0x000e6e0008004200 */
[C---:B0-----:R-:W-:Y:S01]  /*77e0*/  HMMA.16816.F32.BF16 R112, R16.reuse, R46, R112 ;  /* 0x0000002e1070723c */ /* 0x041fe20000041870 */
[----:B------:R-:W-:Y:S07]  /*77f0*/  LDSM.16.M88.4 R44, [R211+UR6+0x180] ;  /* 0x00018006d32c783b */ /* 0x000fee0008000200 */
[----:B------:R-:W-:Y:S01]  /*7800*/  HMMA.16816.F32.BF16 R124, R16, R38, R124 ;  /* 0x00000026107c723c */ /* 0x000fe2000004187c */
[----:B------:R-:W0:Y:S04]  /*7810*/  LDSM.16.MT88.4 R16, [R2+UR6+0xb800] ;  /* 0x00b800060210783b */ /* 0x000e280008004200 */
[----:B------:R-:W0:Y:S03]  /*7820*/  LDSM.16.M88.4 R36, [R211+UR6+0x4180] ;  /* 0x00418006d324783b */ /* 0x000e260008000200 */
[C---:B---3--:R-:W-:Y:S08]  /*7830*/  HMMA.16816.F32.BF16 R116, R120.reuse, R40, R116 ;  /* 0x000000287874723c */ /* 0x048ff00000041874 */
[----:B------:R-:W-:Y:S01]  /*7840*/  HMMA.16816.F32.BF16 R28, R120, R24, R28 ;  /* 0x00000018781c723c */ /* 0x000fe2000004181c */
[----:B------:R-:W3:Y:S07]  /*7850*/  LDSM.16.MT88.4 R120, [R0+UR6+0xb800] ;  /* 0x00b800060078783b */ /* 0x000eee0008004200 */
[C---:B------:R-:W-:Y:S01]  /*7860*/  HMMA.16816.F32.BF16 R112, R32.reuse, R40, R112 ;  /* 0x000000282070723c */ /* 0x040fe20000041870 */
[----:B------:R-:W4:Y:S07]  /*7870*/  LDL.64 R40, [R1+0x370] ;  /* 0x0003700001287983 */ /* 0x000f2e0000100a00 */
[----:B------:R-:W-:Y:S01]  /*7880*/  HMMA.16816.F32.BF16 R124, R32, R24, R124 ;  /* 0x00000018207c723c */ /* 0x000fe2000004187c */
[----:B------:R-:W3:Y:S07]  /*7890*/  LDSM.16.MT88.4 R32, [R2+UR6+0xbc00] ;  /* 0x00bc00060220783b */ /* 0x000eee0008004200 */
[C---:B--2---:R-:W-:Y:S08]  /*78a0*/  HMMA.16816.F32.BF16 R116, R12.reuse, R42, R116 ;  /* 0x0000002a0c74723c */ /* 0x044ff00000041874 */
[----:B------:R-:W-:Y:S01]  /*78b0*/  HMMA.16816.F32.BF16 R28, R12, R26, R28 ;  /* 0x0000001a0c1c723c */ /* 0x000fe2000004181c */
[----:B------:R-:W2:Y:S07]  /*78c0*/  LDSM.16.MT88.4 R12, [R0+UR6+0xbc00] ;  /* 0x00bc0006000c783b */ /* 0x000eae0008004200 */
[C---:B-1----:R-:W-:Y:S08]  /*78d0*/  HMMA.16816.F32.BF16 R112, R20.reuse, R42, R112 ;  /* 0x0000002a1470723c */ /* 0x042ff00000041870 */
[----:B------:R-:W-:Y:S08]  /*78e0*/  HMMA.16816.F32.BF16 R124, R20, R26, R124 ;  /* 0x0000001a147c723c */ /* 0x000ff0000004187c */
[C---:B0-----:R-:W-:Y:S01]  /*78f0*/  HMMA.16816.F32.BF16 R24, R16.reuse, R44, R116 ;  /* 0x0000002c1018723c */ /* 0x041fe20000041874 */
[----:B------:R-:W4:Y:S07]  /*7900*/  LDL.64 R118, [R1+0x280] ;  /* 0x0002800001767983 */ /* 0x000f2e0000100a00 */
[----:B------:R-:W-:Y:S08]  /*7910*/  HMMA.16816.F32.BF16 R20, R16, R36, R28 ;  /* 0x000000241014723c */ /* 0x000ff0000004181c */
[C---:B---3--:R-:W-:Y:S01]  /*7920*/  HMMA.16816.F32.BF16 R16, R120.reuse, R44, R112 ;  /* 0x0000002c7810723c */ /* 0x048fe20000041870 */
[----:B------:R-:W3:Y:S04]  /*7930*/  LDL.64 R112, [R1+0x340] ;  /* 0x0003400001707983 */ /* 0x000ee80000100a00 */
[----:B------:R-:W3:Y:S03]  /*7940*/  LDL.64 R114, [R1+0x320] ;  /* 0x0003200001727983 */ /* 0x000ee60000100a00 */
[----:B------:R-:W-:Y:S01]  /*7950*/  HMMA.16816.F32.BF16 R124, R120, R36, R124 ;  /* 0x00000024787c723c */ /* 0x000fe2000004187c */
[----:B------:R-:W3:Y:S04]  /*7960*/  LDL.64 R36, [R1+0x368] ;  /* 0x0003680001247983 */ /* 0x000ee80000100a00 */
[----:B------:R-:W3:Y:S03]  /*7970*/  LDL.64 R44, [R1+0x2f8] ;  /* 0x0002f800012c7983 */ /* 0x000ee60000100a00 */
[C---:B------:R-:W-:Y:S01]  /*7980*/  HMMA.16816.F32.BF16 R24, R32.reuse, R46, R24 ;  /* 0x0000002e2018723c */ /* 0x040fe20000041818 */
[----:B------:R-:W3:Y:S04]  /*7990*/  LDL.64 R120, [R1+0x298] ;  /* 0x0002980001787983 */ /* 0x000ee80000100a00 */
[----:B------:R-:W3:Y:S03]  /*79a0*/  LDL.64 R122, [R1+0x2a0] ;  /* 0x0002a000017a7983 */ /* 0x000ee60000100a00 */
[----:B------:R-:W-:Y:S01]  /*79b0*/  HMMA.16816.F32.BF16 R20, R32, R38, R20 ;  /* 0x000000262014723c */ /* 0x000fe20000041814 */
[----:B------:R-:W3:Y:S07]  /*79c0*/  LDL.64 R34, [R1+0x360] ;  /* 0x0003600001227983 */ /* 0x000eee0000100a00 */
[C---:B--2---:R-:W-:Y:S01]  /*79d0*/  HMMA.16816.F32.BF16 R16, R12.reuse, R46, R16 ;  /* 0x0000002e0c10723c */ /* 0x044fe20000041810 */
[----:B------:R-:W2:Y:S07]  /*79e0*/  LDL.64 R46, [R1+0x310] ;  /* 0x00031000012e7983 */ /* 0x000eae0000100a00 */
[----:B------:R-:W-:Y:S01]  /*79f0*/  HMMA.16816.F32.BF16 R12, R12, R38, R124 ;  /* 0x000000260c0c723c */ /* 0x000fe2000004187c */
[----:B------:R-:W-:Y:S01]  /*7a00*/  FMUL R0, R24, UR9 ;  /* 0x0000000918007c20 */ /* 0x000fe20008400000 */
[----:B------:R-:W-:Y:S01]  /*7a10*/  FMUL R2, R25, UR9 ;  /* 0x0000000919027c20 */ /* 0x000fe20008400000 */
[----:B------:R-:W-:Y:S01]  /*7a20*/  FMUL R3, R20, UR9 ;  /* 0x0000000914037c20 */ /* 0x000fe20008400000 */
[----:B------:R-:W-:Y:S01]  /*7a30*/  FMUL R4, R26, UR9 ;  /* 0x000000091a047c20 */ /* 0x000fe20008400000 */
[----:B------:R-:W-:Y:S01]  /*7a40*/  FMUL R5, R27, UR9 ;  /* 0x000000091b057c20 */ /* 0x000fe20008400000 */
[----:B------:R-:W-:Y:S01]  /*7a50*/  FMUL R10, R22, UR9 ;  /* 0x00000009160a7c20 */ /* 0x000fe20008400000 */
[----:B------:R-:W2:Y:S01]  /*7a60*/  LDL.64 R38, [R1+0x308] ;  /* 0x0003080001267983 */ /* 0x000ea20000100a00 */
[----:B------:R-:W-:-:S03]  /*7a70*/  FMNMX3 R0, R0, R2, R3, !PT ;  /* 0x0000000200007276 */ /* 0x000fc60007800003 */
[----:B------:R-:W-:Y:S01]  /*7a80*/  FMUL R11, R16, UR9 ;  /* 0x00000009100b7c20 */ /* 0x000fe20008400000 */
[----:B------:R-:W-:Y:S01]  /*7a90*/  FMUL R28, R17, UR9 ;  /* 0x00000009111c7c20 */ /* 0x000fe20008400000 */
[----:B------:R-:W-:Y:S01]  /*7aa0*/  FMUL R30, R18, UR9 ;  /* 0x00000009121e7c20 */ /* 0x000fe20008400000 */
[----:B------:R-:W-:Y:S01]  /*7ab0*/  FMUL R31, R19, UR9 ;  /* 0x00000009131f7c20 */ /* 0x000fe20008400000 */
[----:B------:R-:W-:Y:S01]  /*7ac0*/  FMNMX3 R4, R4, R5, R10, !PT ;  /* 0x0000000504047276 */ /* 0x000fe2000780000a */
[----:B------:R-:W-:Y:S01]  /*7ad0*/  FMUL R2, R21, UR9 ;  /* 0x0000000915027c20 */ /* 0x000fe20008400000 */
[----:B------:R-:W2:Y:S02]  /*7ae0*/  LDL.64 R124, [R1+0x2a8] ;  /* 0x0002a800017c7983 */ /* 0x000ea40000100a00 */
[----:B------:R-:W-:Y:S01]  /*7af0*/  FMUL R29, R12, UR9 ;  /* 0x000000090c1d7c20 */ /* 0x000fe20008400000 */
[----:B------:R-:W-:Y:S01]  /*7b00*/  FMUL R32, R14, UR9 ;  /* 0x000000090e207c20 */ /* 0x000fe20008400000 */
[----:B------:R-:W-:Y:S01]  /*7b10*/  FMUL R10, R23, UR9 ;  /* 0x00000009170a7c20 */ /* 0x000fe20008400000 */
[----:B------:R-:W-:Y:S01]  /*7b20*/  FMUL R5, R13, UR9 ;  /* 0x000000090d057c20 */ /* 0x000fe20008400000 */
[----:B------:R-:W-:Y:S01]  /*7b30*/  FMUL R3, R15, UR9 ;  /* 0x000000090f037c20 */ /* 0x000fe20008400000 */
[----:B------:R-:W-:Y:S01]  /*7b40*/  FMNMX3 R11, R11, R28, R29, !PT ;  /* 0x0000001c0b0b7276 */ /* 0x000fe2000780001d */
[----:B------:R-:W2:Y:S01]  /*7b50*/  LDL.64 R126, [R1+0x248] ;  /* 0x00024800017e7983 */ /* 0x000ea20000100a00 */
[----:B------:R-:W-:-:S02]  /*7b60*/  FMNMX3 R30, R30, R31, R32, !PT ;  /* 0x0000001f1e1e7276 */ /* 0x000fc40007800020 */
[----:B------:R-:W-:Y:S01]  /*7b70*/  FMNMX R0, R2, R0, !PT ;  /* 0x0000000002007209 */ /* 0x000fe20007800000 */
[----:B------:R-:W2:Y:S01]  /*7b80*/  LDL.64 R32, [R1+0x318] ;  /* 0x0003180001207983 */ /* 0x000ea20000100a00 */
[----:B------:R-:W-:Y:S02]  /*7b90*/  FMNMX R4, R10, R4, !PT ;  /* 0x000000040a047209 */ /* 0x000fe40007800000 */
[----:B------:R-:W-:Y:S02]  /*7ba0*/  FMNMX R10, R5, R11, !PT ;  /* 0x0000000b050a7209 */ /* 0x000fe40007800000 */
[----:B------:R-:W-:Y:S01]  /*7bb0*/  FMNMX R3, R3, R30, !PT ;  /* 0x0000001e03037209 */ /* 0x000fe20007800000 */
[----:B------:R-:W0:Y:S04]  /*7bc0*/  SHFL.BFLY PT, R5, R0, 0x2, 0x1f ;  /* 0x0c401f0000057f89 */ /* 0x000e2800000e0000 */
[----:B------:R-:W1:Y:S04]  /*7bd0*/  SHFL.BFLY PT, R11, R4, 0x2, 0x1f ;  /* 0x0c401f00040b7f89 */ /* 0x000e6800000e0000 */
[----:B------:R-:W5:Y:S04]  /*7be0*/  SHFL.BFLY PT, R28, R10, 0x2, 0x1f ;  /* 0x0c401f000a1c7f89 */ /* 0x000f6800000e0000 */
[----:B------:R-:W5:Y:S01]  /*7bf0*/  SHFL.BFLY PT, R2, R3, 0x2, 0x1f ;  /* 0x0c401f0003027f89 */ /* 0x000f6200000e0000 */
[----:B------:R-:W-:-:S03]  /*7c00*/  LOP3.LUT R29, R249, 0x7f, RZ, 0xc0, !PT ;  /* 0x0000007ff91d7812 */ /* 0x000fc600078ec0ff */
[----:B------:R-:W2:Y:S01]  /*7c10*/  LDL.64 R30, [R1+0x328] ;  /* 0x00032800011e7983 */ /* 0x000ea20000100a00 */
[----:B0-----:R-:W-:Y:S02]  /*7c20*/  FMNMX R5, R0, R5, !PT ;  /* 0x0000000500057209 */ /* 0x001fe40007800000 */
[----:B-1----:R-:W-:Y:S02]  /*7c30*/  FMNMX R11, R4, R11, !PT ;  /* 0x0000000b040b7209 */ /* 0x002fe40007800000 */
[----:B-----5:R-:W-:Y:S02]  /*7c40*/  FMNMX R10, R10, R28, !PT ;  /* 0x0000001c0a0a7209 */ /* 0x020fe40007800000 */
[----:B------:R-:W-:Y:S01]  /*7c50*/  FMNMX R4, R3, R2, !PT ;  /* 0x0000000203047209 */ /* 0x000fe20007800000 */
[----:B------:R-:W0:Y:S04]  /*7c60*/  SHFL.BFLY PT, R28, R5, 0x1, 0x1f ;  /* 0x0c201f00051c7f89 */ /* 0x000e2800000e0000 */
[----:B------:R-:W1:Y:S04]  /*7c70*/  SHFL.BFLY PT, R2, R11, 0x1, 0x1f ;  /* 0x0c201f000b027f89 */ /* 0x000e6800000e0000 */
[----:B------:R-:W5:Y:S04]  /*7c80*/  SHFL.BFLY PT, R0, R10, 0x1, 0x1f ;  /* 0x0c201f000a007f89 */ /* 0x000f6800000e0000 */
[----:B------:R-:W5:Y:S01]  /*7c90*/  SHFL.BFLY PT, R3, R4, 0x1, 0x1f ;  /* 0x0c201f0004037f89 */ /* 0x000f6200000e0000 */
[----:B------:R-:W-:-:S04]  /*7ca0*/  SHF.R.U32.HI R29, RZ, 0x3, R29 ;  /* 0x00000003ff1d7819 */ /* 0x000fc8000001161d */
[----:B------:R-:W-:Y:S02]  /*7cb0*/  LOP3.LUT R29, R29, 0xc, RZ, 0xc0, !PT ;  /* 0x0000000c1d1d7812 */ /* 0x000fe400078ec0ff */
[----:B0-----:R-:W-:Y:S02]  /*7cc0*/  FMNMX R28, R5, R28, !PT ;  /* 0x0000001c051c7209 */ /* 0x001fe40007800000 */
[----:B------:R-:W-:Y:S01]  /*7cd0*/  IADD3 R5, PT, PT, R171, R29, RZ ;  /* 0x0000001dab057210 */ /* 0x000fe20007ffe0ff */
[----:B------:R-:W-:Y:S01]  /*7ce0*/  BAR.SYNC.DEFER_BLOCKING 0x0 ;  /* 0x0000000000007b1d */ /* 0x000fe20000010000 */
[----:B-1----:R-:W-:Y:S02]  /*7cf0*/  FMNMX R2, R11, R2, !PT ;  /* 0x000000020b027209 */ /* 0x002fe40007800000 */
[----:B-----5:R-:W-:Y:S02]  /*7d00*/  FMNMX R0, R10, R0, !PT ;  /* 0x000000000a007209 */ /* 0x020fe40007800000 */
[----:B------:R-:W-:Y:S01]  /*7d10*/  FMNMX R3, R4, R3, !PT ;  /* 0x0000000304037209 */ /* 0x000fe20007800000 */
[----:B------:R0:W-:Y:S04]  /*7d20*/  @!P0 STS [R5], R28 ;  /* 0x0000001c05008388 */ /* 0x0001e80000000800 */
[----:B------:R-:W-:Y:S04]  /*7d30*/  @!P0 STS [R5+0x80], R2 ;  /* 0x0000800205008388 */ /* 0x000fe80000000800 */
[----:B------:R-:W-:Y:S04]  /*7d40*/  @!P0 STS [R5+0x100], R0 ;  /* 0x0001000005008388 */ /* 0x000fe80000000800 */
[----:B------:R-:W-:Y:S01]  /*7d50*/  @!P0 STS [R5+0x180], R3 ;  /* 0x0001800305008388 */ /* 0x000fe20000000800 */
[----:B------:R-:W-:Y:S01]  /*7d60*/  BAR.SYNC.DEFER_BLOCKING 0x0 ;  /* 0x0000000000007b1d */ /* 0x000fe20000010000 */
[----:B------:R-:W-:-:S05]  /*7d70*/  LEA R10, R210, UR6, 0x2 ;  /* 0x00000006d20a7c11 */ /* 0x000fca000f8e10ff */
[----:B0-----:R-:W5:Y:S04]  /*7d80*/  LDL.64 R28, [R1+0x338] ;  /* 0x00033800011c7983 */ /* 0x001f680000100a00 */
[----:B------:R-:W0:Y:S04]  /*7d90*/  LDS R0, [R10] ;  /* 0x000000000a007984 */ /* 0x000e280000000800 */
[----:B0-----:R-:W0:Y:S02]  /*7da0*/  SHFL.BFLY PT, R2, R0, 0x2, 0x1f ;  /* 0x0c401f0000027f89 */ /* 0x001e2400000e0000 */
[----:B0-----:R-:W-:-:S05]  /*7db0*/  FMNMX R2, R0, R2, !PT ;  /* 0x0000000200027209 */ /* 0x001fca0007800000 */
[----:B------:R-:W0:Y:S02]  /*7dc0*/  SHFL.BFLY PT, R0, R2, 0x1, 0x1f ;  /* 0x0c201f0002007f89 */ /* 0x000e2400000e0000 */
[----:B0-----:R-:W-:-:S05]  /*7dd0*/  FMNMX R0, R2, R0, !PT ;  /* 0x0000000002007209 */ /* 0x001fca0007800000 */
[----:B------:R-:W-:Y:S01]  /*7de0*/  @!P0 STS [R10], R0 ;  /* 0x000000000a008388 */ /* 0x000fe20000000800 */
[----:B------:R-:W-:Y:S06]  /*7df0*/  BAR.SYNC.DEFER_BLOCKING 0x0 ;  /* 0x0000000000007b1d */ /* 0x000fec0000010000 */
[----:B------:R-:W0:Y:S04]  /*7e00*/  LDS R0, [R171] ;  /* 0x00000000ab007984 */ /* 0x000e280000000800 */
[----:B------:R-:W1:Y:S04]  /*7e10*/  LDS R2, [R171+0x80] ;  /* 0x00008000ab027984 */ /* 0x000e680000000800 */
[----:B------:R-:W3:Y:S04]  /*7e20*/  LDS R3, [R171+0x100] ;  /* 0x00010000ab037984 */ /* 0x000ee80000000800 */
[----:B------:R-:W3:Y:S01]  /*7e30*/  LDS R4, [R171+0x180] ;  /* 0x00018000ab047984 */ /* 0x000ee20000000800 */
[----:B0-----:R-:W-:-:S02]  /*7e40*/  FMNMX R0, R0, R183, !PT ;  /* 0x000000b700007209 */ /* 0x001fc40007800000 */
[----:B-1----:R-:W-:-:S03]  /*7e50*/  FMNMX R2, R2, R179, !PT ;  /* 0x000000b302027209 */ /* 0x002fc60007800000 */
[----:B------:R-:W-:-:S04]  /*7e60*/  FFMA R25, R25, UR9, -R0 ;  /* 0x0000000919197c23 */ /* 0x000fc80008000800 */
[----:B------:R-:W-:Y:S01]  /*7e70*/  FMUL R25, R25, 1.4426950216293334961 ;  /* 0x3fb8aa3b19197820 */ /* 0x000fe20000400000 */
[--C-:B------:R-:W-:Y:S01]  /*7e80*/  FFMA R22, R22, UR9, -R2.reuse ;  /* 0x0000000916167c23 */ /* 0x100fe20008000802 */
[----:B------:R-:W-:Y:S01]  /*7e90*/  FFMA R23, R23, UR9, -R2 ;  /* 0x0000000917177c23 */ /* 0x000fe20008000802 */
[----:B------:R-:W-:Y:S01]  /*7ea0*/  FFMA R219, R24, UR9, -R0 ;  /* 0x0000000918db7c23 */ /* 0x000fe20008000800 */
[----:B------:R0:W-:Y:S01]  /*7eb0*/  MUFU.EX2 R217, R25 ;  /* 0x0000001900d97308 */ /* 0x0001e20000000800 */
[----:B------:R-:W-:Y:S01]  /*7ec0*/  FMUL R22, R22, 1.4426950216293334961 ;  /* 0x3fb8aa3b16167820 */ /* 0x000fe20000400000 */
[----:B------:R-:W-:Y:S01]  /*7ed0*/  FMUL R23, R23, 1.4426950216293334961 ;  /* 0x3fb8aa3b17177820 */ /* 0x000fe20000400000 */
[----:B0-----:R-:W2:Y:S05]  /*7ee0*/  LDL.64 R24, [R1+0x358] ;  /* 0x0003580001187983 */ /* 0x001eaa0000100a00 */
[----:B------:R-:W-:Y:S08]  /*7ef0*/  MUFU.EX2 R207, R22 ;  /* 0x0000001600cf7308 */ /* 0x000ff00000000800 */
[----:B------:R0:W-:Y:S02]  /*7f00*/  MUFU.EX2 R205, R23 ;  /* 0x0000001700cd7308 */ /* 0x0001e40000000800 */
[----:B0-----:R-:W2:Y:S01]  /*7f10*/  LDL.64 R22, [R1+0x350] ;  /* 0x0003500001167983 */ /* 0x001ea20000100a00 */
[----:B---3--:R-:W-:-:S02]  /*7f20*/  FMNMX R3, R3, R187, !PT ;  /* 0x000000bb03037209 */ /* 0x008fc40007800000 */
[----:B------:R-:W-:Y:S01]  /*7f30*/  FMNMX R4, R4, R185, !PT ;  /* 0x000000b904047209 */ /* 0x000fe20007800000 */
[--C-:B------:R-:W-:Y:S01]  /*7f40*/  FFMA R26, R26, UR9, -R2.reuse ;  /* 0x000000091a1a7c23 */ /* 0x100fe20008000802 */
[----:B------:R-:W-:Y:S01]  /*7f50*/  FFMA R27, R27, UR9, -R2 ;  /* 0x000000091b1b7c23 */ /* 0x000fe20008000802 */
[--C-:B------:R-:W-:Y:S01]  /*7f60*/  FFMA R16, R16, UR9, -R3.reuse ;  /* 0x0000000910107c23 */ /* 0x100fe20008000803 */
[--C-:B------:R-:W-:Y:S01]  /*7f70*/  FFMA R17, R17, UR9, -R3.reuse ;  /* 0x0000000911117c23 */ /* 0x100fe20008000803 */
[--C-:B------:R-:W-:Y:S01]  /*7f80*/  FFMA R18, R18, UR9, -R4.reuse ;  /* 0x0000000912127c23 */ /* 0x100fe20008000804 */
[----:B------:R-:W-:Y:S01]  /*7f90*/  FFMA R19, R19, UR9, -R4 ;  /* 0x0000000913137c23 */ /* 0x000fe20008000804 */
[----:B------:R-:W-:Y:S01]  /*7fa0*/  FMUL R219, R219, 1.4426950216293334961 ;  /* 0x3fb8aa3bdbdb7820 */ /* 0x000fe20000400000 */
[----:B------:R-:W-:Y:S01]  /*7fb0*/  FMUL R16, R16, 1.4426950216293334961 ;  /* 0x3fb8aa3b10107820 */ /* 0x000fe20000400000 */
[----:B------:R-:W-:Y:S01]  /*7fc0*/  FMUL R17, R17, 1.4426950216293334961 ;  /* 0x3fb8aa3b11117820 */ /* 0x000fe20000400000 */
[--C-:B------:R-:W-:Y:S01]  /*7fd0*/  FFMA R12, R12, UR9, -R3.reuse ;  /* 0x000000090c0c7c23 */ /* 0x100fe20008000803 */
[----:B------:R-:W-:Y:S01]  /*7fe0*/  FFMA R20, R20, UR9, -R0 ;  /* 0x0000000914147c23 */ /* 0x000fe20008000800 */
[----:B------:R-:W-:Y:S01]  /*7ff0*/  FMUL R26, R26, 1.4426950216293334961 ;  /* 0x3fb8aa3b1a1a7820 */ /* 0x000fe20000400000 */
[----:B------:R-:W-:Y:S01]  /*8000*/  FMUL R27, R27, 1.4426950216293334961 ;  /* 0x3fb8aa3b1b1b7820 */ /* 0x000fe20000400000 */
[----:B------:R-:W-:Y:S01]  /*8010*/  FMUL R18, R18, 1.4426950216293334961 ;  /* 0x3fb8aa3b12127820 */ /* 0x000fe20000400000 */
[----:B------:R-:W-:Y:S01]  /*8020*/  FMUL R19, R19, 1.4426950216293334961 ;  /* 0x3fb8aa3b13137820 */ /* 0x000fe20000400000 */
[----:B------:R-:W-:Y:S01]  /*8030*/  FFMA R14, R14, UR9, -R4 ;  /* 0x000000090e0e7c23 */ /* 0x000fe20008000804 */
[----:B------:R-:W-:Y:S01]  /*8040*/  MUFU.EX2 R203, R16 ;  /* 0x0000001000cb7308 */ /* 0x000fe20000000800 */
[----:B------:R-:W-:Y:S01]  /*8050*/  FMUL R12, R12, 1.4426950216293334961 ;  /* 0x3fb8aa3b0c0c7820 */ /* 0x000fe20000400000 */
[----:B------:R-:W-:Y:S01]  /*8060*/  FFMA R13, R13, UR9, -R3 ;  /* 0x000000090d0d7c23 */ /* 0x000fe20008000803 */
[----:B------:R-:W-:Y:S01]  /*8070*/  FMUL R20, R20, 1.4426950216293334961 ;  /* 0x3fb8aa3b14147820 */ /* 0x000fe20000400000 */
[----:B------:R-:W-:Y:S01]  /*8080*/  FFMA R21, R21, UR9, -R0 ;  /* 0x0000000915157c23 */ /* 0x000fe20008000800 */
[----:B------:R-:W-:Y:S01]  /*8090*/  FMUL R14, R14, 1.4426950216293334961 ;  /* 0x3fb8aa3b0e0e7820 */ /* 0x000fe20000400000 */
[----:B------:R-:W-:-:S02]  /*80a0*/  FFMA R15, R15, UR9, -R4 ;  /* 0x000000090f0f7c23 */ /* 0x000fc40008000804 */
[----:B------:R-:W0:Y:S01]  /*80b0*/  MUFU.EX2 R201, R17 ;  /* 0x0000001100c97308 */ /* 0x000e220000000800 */
[----:B------:R-:W-:Y:S01]  /*80c0*/  FMUL R13, R13, 1.4426950216293334961 ;  /* 0x3fb8aa3b0d0d7820 */ /* 0x000fe20000400000 */
[----:B------:R-:W-:Y:S01]  /*80d0*/  FMUL R21, R21, 1.4426950216293334961 ;  /* 0x3fb8aa3b15157820 */ /* 0x000fe20000400000 */
[----:B------:R-:W-:-:S05]  /*80e0*/  FMUL R15, R15, 1.4426950216293334961 ;  /* 0x3fb8aa3b0f0f7820 */ /* 0x000fca0000400000 */
[----:B------:R-:W1:Y:S08]  /*80f0*/  MUFU.EX2 R219, R219 ;  /* 0x000000db00db7308 */ /* 0x000e700000000800 */
[----:B------:R-:W-:Y:S08]  /*8100*/  MUFU.EX2 R215, R26 ;  /* 0x0000001a00d77308 */ /* 0x000ff00000000800 */
[----:B------:R-:W-:Y:S08]  /*8110*/  MUFU.EX2 R213, R27 ;  /* 0x0000001b00d57308 */ /* 0x000ff00000000800 */
[----:B------:R-:W-:Y:S08]  /*8120*/  MUFU.EX2 R199, R18 ;  /* 0x0000001200c77308 */ /* 0x000ff00000000800 */
[----:B------:R-:W3:Y:S08]  /*8130*/  MUFU.EX2 R197, R19 ;  /* 0x0000001300c57308 */ /* 0x000ef00000000800 */
[----:B------:R-:W0:Y:S08]  /*8140*/  MUFU.EX2 R195, R12 ;  /* 0x0000000c00c37308 */ /* 0x000e300000000800 */
[----:B------:R-:W0:Y:S08]  /*8150*/  MUFU.EX2 R211, R20 ;  /* 0x0000001400d37308 */ /* 0x000e300000000800 */
[----:B------:R0:W0:Y:S08]  /*8160*/  MUFU.EX2 R191, R14 ;  /* 0x0000000e00bf7308 */ /* 0x0000300000000800 */
[----:B------:R3:W0:Y:S08]  /*8170*/  MUFU.EX2 R193, R13 ;  /* 0x0000000d00c17308 */ /* 0x0006300000000800 */
[----:B------:R0:W4:Y:S08]  /*8180*/  MUFU.EX2 R209, R21 ;  /* 0x0000001500d17308 */ /* 0x0001300000000800 */
[----:B------:R4:W5:Y:S01]  /*8190*/  MUFU.EX2 R189, R15 ;  /* 0x0000000f00bd7308 */ /* 0x0009620000000800 */
[----:B0-----:R-:W-:Y:S01]  /*81a0*/  FADD R14, R203, R201 ;  /* 0x000000c9cb0e7221 */ /* 0x001fe20000000000 */
[----:B-1----:R-:W-:Y:S01]  /*81b0*/  FADD R17, R219, R217 ;  /* 0x000000d9db117221 */ /* 0x002fe20000000000 */
[----:B---3--:R-:W-:Y:S01]  /*81c0*/  FADD R13, R199, R197 ;  /* 0x000000c5c70d7221 */ /* 0x008fe20000000000 */
[----:B------:R-:W3:Y:S01]  /*81d0*/  LDL.64 R26, [R1+0x330] ;  /* 0x00033000011a7983 */ /* 0x000ee20000100a00 */
[----:B------:R-:W-:-:S03]  /*81e0*/  FADD R14, R195, R14 ;  /* 0x0000000ec30e7221 */ /* 0x000fc60000000000 */
[----:B------:R-:W3:Y:S01]  /*81f0*/  LDL.64 R20, [R1+0x348] ;  /* 0x0003480001147983 */ /* 0x000ee20000100a00 */
[----:B----4-:R-:W-:Y:S01]  /*8200*/  FADD R15, R215, R213 ;  /* 0x000000d5d70f7221 */ /* 0x010fe20000000000 */
[----:B------:R-:W-:Y:S01]  /*8210*/  FADD R17, R211, R17 ;  /* 0x00000011d3117221 */ /* 0x000fe20000000000 */
[----:B------:R-:W-:Y:S02]  /*8220*/  FADD R13, R191, R13 ;  /* 0x0000000dbf0d7221 */ /* 0x000fe40000000000 */
[----:B------:R-:W-:Y:S01]  /*8230*/  FADD R15, R207, R15 ;  /* 0x0000000fcf0f7221 */ /* 0x000fe20000000000 */
[----:B------:R-:W-:Y:S01]  /*8240*/  FADD R14, R193, R14 ;  /* 0x0000000ec10e7221 */ /* 0x000fe20000000000 */
[----:B------:R-:W-:Y:S02]  /*8250*/  FADD R17, R209, R17 ;  /* 0x00000011d1117221 */ /* 0x000fe40000000000 */
[----:B------:R-:W-:Y:S01]  /*8260*/  FADD R15, R205, R15 ;  /* 0x0000000fcd0f7221 */ /* 0x000fe20000000000 */
[----:B-----5:R-:W-:Y:S01]  /*8270*/  FADD R13, R189, R13 ;  /* 0x0000000dbd0d7221 */ /* 0x020fe20000000000 */
[----:B------:R-:W0:Y:S04]  /*8280*/  SHFL.BFLY PT, R11, R14, 0x2, 0x1f ;  /* 0x0c401f000e0b7f89 */ /* 0x000e2800000e0000 */
[----:B------:R-:W1:Y:S04]  /*8290*/  SHFL.BFLY PT, R18, R17, 0x2, 0x1f ;  /* 0x0c401f0011127f89 */ /* 0x000e6800000e0000 */
[----:B------:R-:W4:Y:S04]  /*82a0*/  SHFL.BFLY PT, R16, R15, 0x2, 0x1f ;  /* 0x0c401f000f107f89 */ /* 0x000f2800000e0000 */
[----:B------:R-:W5:Y:S01]  /*82b0*/  SHFL.BFLY PT, R12, R13, 0x2, 0x1f ;  /* 0x0c401f000d0c7f89 */ /* 0x000f6200000e0000 */
[----:B0-----:R-:W-:Y:S01]  /*82c0*/  FADD R11, R14, R11 ;  /* 0x0000000b0e0b7221 */ /* 0x001fe20000000000 */
[----:B-1----:R-:W-:Y:S01]  /*82d0*/  FADD R18, R17, R18 ;  /* 0x0000001211127221 */ /* 0x002fe20000000000 */
[----:B----4-:R-:W-:Y:S01]  /*82e0*/  FADD R16, R15, R16 ;  /* 0x000000100f107221 */ /* 0x010fe20000000000 */
[----:B-----5:R-:W-:-:S03]  /*82f0*/  FADD R14, R13, R12 ;  /* 0x0000000c0d0e7221 */ /* 0x020fc60000000000 */
[----:B------:R-:W0:Y:S04]  /*8300*/  SHFL.BFLY PT, R17, R18, 0x1, 0x1f ;  /* 0x0c201f0012117f89 */ /* 0x000e2800000e0000 */
[----:B------:R-:W1:Y:S04]  /*8310*/  SHFL.BFLY PT, R15, R16, 0x1, 0x1f ;  /* 0x0c201f00100f7f89 */ /* 0x000e6800000e0000 */
[----:B------:R-:W4:Y:S04]  /*8320*/  SHFL.BFLY PT, R13, R11, 0x1, 0x1f ;  /* 0x0c201f000b0d7f89 */ /* 0x000f2800000e0000 */
[----:B------:R-:W5:Y:S01]  /*8330*/  SHFL.BFLY PT, R12, R14, 0x1, 0x1f ;  /* 0x0c201f000e0c7f89 */ /* 0x000f6200000e0000 */
[----:B0-----:R-:W-:Y:S01]  /*8340*/  FADD R17, R18, R17 ;  /* 0x0000001112117221 */ /* 0x001fe20000000000 */
[----:B------:R-:W-:Y:S01]  /*8350*/  BAR.SYNC.DEFER_BLOCKING 0x0 ;  /* 0x0000000000007b1d */ /* 0x000fe20000010000 */
[----:B-1----:R-:W-:Y:S01]  /*8360*/  FADD R15, R16, R15 ;  /* 0x0000000f100f7221 */ /* 0x002fe20000000000 */
[----:B----4-:R-:W-:Y:S01]  /*8370*/  FADD R13, R11, R13 ;  /* 0x0000000d0b0d7221 */ /* 0x010fe20000000000 */
[----:B-----5:R-:W-:-:S03]  /*8380*/  FADD R12, R14, R12 ;  /* 0x0000000c0e0c7221 */ /* 0x020fc60000000000 */
[----:B------:R-:W-:Y:S04]  /*8390*/  @!P0 STS [R5], R17 ;  /* 0x0000001105008388 */ /* 0x000fe80000000800 */
[----:B------:R-:W-:Y:S04]  /*83a0*/  @!P0 STS [R5+0x80], R15 ;  /* 0x0000800f05008388 */ /* 0x000fe80000000800 */
[----:B------:R-:W-:Y:S04]  /*83b0*/  @!P0 STS [R5+0x100], R13 ;  /* 0x0001000d05008388 */ /* 0x000fe80000000800 */
[----:B------:R-:W-:Y:S01]  /*83c0*/  @!P0 STS [R5+0x180], R12 ;  /* 0x0001800c05008388 */ /* 0x000fe20000000800 */
[----:B------:R-:W-:Y:S06]  /*83d0*/  BAR.SYNC.DEFER_BLOCKING 0x0 ;  /* 0x0000000000007b1d */ /* 0x000fec0000010000 */
[----:B------:R-:W0:Y:S04]  /*83e0*/  LDS R5, [R10] ;  /* 0x000000000a057984 */ /* 0x000e280000000800 */
[----:B0-----:R-:W0:Y:S02]  /*83f0*/  SHFL.BFLY PT, R11, R5, 0x2, 0x1f ;  /* 0x0c401f00050b7f89 */ /* 0x001e2400000e0000 */
[----:B0-----:R-:W-:-:S05]  /*8400*/  FADD R11, R5, R11 ;  /* 0x0000000b050b7221 */ /* 0x001fca0000000000 */
[----:B------:R-:W0:Y:S02]  /*8410*/  SHFL.BFLY PT, R5, R11, 0x1, 0x1f ;  /* 0x0c201f000b057f89 */ /* 0x000e2400000e0000 */
[----:B0-----:R-:W-:-:S05]  /*8420*/  FADD R5, R11, R5 ;  /* 0x000000050b057221 */ /* 0x001fca0000000000 */
[----:B------:R0:W-:Y:S01]  /*8430*/  @!P0 STS [R10], R5 ;  /* 0x000000050a008388 */ /* 0x0001e20000000800 */
[C---:B------:R-:W-:Y:S01]  /*8440*/  IMAD.WIDE R16, R9.reuse, 0x2, R146 ;  /* 0x0000000209107825 */ /* 0x040fe200078e0292 */
[----:B------:R-:W-:Y:S03]  /*8450*/  BAR.SYNC.DEFER_BLOCKING 0x0 ;  /* 0x0000000000007b1d */ /* 0x000fe60000010000 */
[----:B------:R-:W-:-:S04]  /*8460*/  IMAD.WIDE R14, R9, 0x2, R144 ;  /* 0x00000002090e7825 */ /* 0x000fc800078e0290 */
[C---:B------:R-:W-:Y:S01]  /*8470*/  IMAD.WIDE R12, R9.reuse, 0x2, R142 ;  /* 0x00000002090c7825 */ /* 0x040fe200078e028e */
[----:B------:R-:W4:Y:S03]  /*8480*/  LDL.64 R146, [R1+0x238] ;  /* 0x0002380001927983 */ /* 0x000f260000100a00 */
[----:B0-----:R-:W-:-:S04]  /*8490*/  IMAD.WIDE R10, R9, 0x2, R140 ;  /* 0x00000002090a7825 */ /* 0x001fc800078e028c */
[----:B------:R-:W-:-:S04]  /*84a0*/  IMAD.WIDE R144, R9, 0x2, R136 ;  /* 0x0000000209907825 */ /* 0x000fc800078e0288 */
[C---:B------:R-:W-:Y:S01]  /*84b0*/  IMAD.WIDE R18, R9.reuse, 0x2, R40 ;  /* 0x0000000209127825 */ /* 0x040fe200078e0228 */
[----:B------:R0:W5:Y:S04]  /*84c0*/  LDG.E.U16 R169, desc[UR10][R16.64] ;  /* 0x0000000a10a97981 */ /* 0x000168000c1e1500 */
[----:B------:R1:W4:Y:S04]  /*84d0*/  LDG.E.U16 R167, desc[UR10][R14.64] ;  /* 0x0000000a0ea77981 */ /* 0x000328000c1e1500 */
[----:B------:R2:W4:Y:S01]  /*84e0*/  LDG.E.U16 R166, desc[UR10][R12.64] ;  /* 0x0000000a0ca67981 */ /* 0x000522000c1e1500 */
[----:B0-----:R-:W-:-:S03]  /*84f0*/  IMAD.WIDE R16, R9, 0x2, R138 ;  /* 0x0000000209107825 */ /* 0x001fc600078e028a */
[----:B------:R0:W4:Y:S01]  /*8500*/  LDG.E.U16 R43, desc[UR10][R10.64] ;  /* 0x0000000a0a2b7981 */ /* 0x000122000c1e1500 */
[----:B-1----:R-:W-:-:S03]  /*8510*/  IMAD.WIDE R14, R9, 0x2, R134 ;  /* 0x00000002090e7825 */ /* 0x002fc600078e0286 */
[----:B------:R1:W4:Y:S01]  /*8520*/  LDG.E.U16 R5, desc[UR10][R16.64] ;  /* 0x0000000a10057981 */ /* 0x000322000c1e1500 */
[----:B--2---:R-:W-:-:S03]  /*8530*/  IMAD.WIDE R12, R9, 0x2, R132 ;  /* 0x00000002090c7825 */ /* 0x004fc600078e0284 */
[----:B------:R2:W4:Y:S01]  /*8540*/  LDG.E.U16 R137, desc[UR10][R14.64] ;  /* 0x0000000a0e897981 */ /* 0x000522000c1e1500 */
[----:B0-----:R-:W-:-:S03]  /*8550*/  IMAD.WIDE R10, R9, 0x2, R130 ;  /* 0x00000002090a7825 */ /* 0x001fc600078e0282 */
[----:B------:R0:W4:Y:S01]  /*8560*/  LDG.E.U16 R42, desc[UR10][R12.64] ;  /* 0x0000000a0c2a7981 */ /* 0x000122000c1e1500 */
[----:B-1----:R-:W-:-:S03]  /*8570*/  IMAD.WIDE R16, R9, 0x2, R36 ;  /* 0x0000000209107825 */ /* 0x002fc600078e0224 */
[----:B------:R1:W4:Y:S01]  /*8580*/  LDG.E.U16 R136, desc[UR10][R18.64] ;  /* 0x0000000a12887981 */ /* 0x000322000c1e1500 */
[----:B--2---:R-:W-:-:S03]  /*8590*/  IMAD.WIDE R14, R9, 0x2, R24 ;  /* 0x00000002090e7825 */ /* 0x004fc600078e0218 */
[----:B------:R-:W2:Y:S01]  /*85a0*/  LDL.64 R24, [R1+0x300] ;  /* 0x0003000001187983 */ /* 0x000ea20000100a00 */
[----:B------:R-:W-:-:S03]  /*85b0*/  IMAD.WIDE R22, R9, 0x2, R22 ;  /* 0x0000000209167825 */ /* 0x000fc600078e0216 */
[----:B------:R1:W4:Y:S01]  /*85c0*/  LDG.E.U16 R41, desc[UR10][R16.64] ;  /* 0x0000000a10297981 */ /* 0x000322000c1e1500 */
[----:B0-----:R-:W-:-:S03]  /*85d0*/  IMAD.WIDE R12, R9, 0x2, R34 ;  /* 0x00000002090c7825 */ /* 0x001fc600078e0222 */
[----:B------:R-:W4:Y:S01]  /*85e0*/  LDL.64 R34, [R1+0x2e8] ;  /* 0x0002e80001227983 */ /* 0x000f220000100a00 */
[----:B-1----:R-:W-:-:S03]  /*85f0*/  IMAD.WIDE R18, R9, 0x2, R112 ;  /* 0x0000000209127825 */ /* 0x002fc600078e0270 */
[----:B------:R-:W5:Y:S01]  /*8600*/  LDL.64 R112, [R1+0x2d0] ;  /* 0x0002d00001707983 */ /* 0x000f620000100a00 */
[----:B------:R-:W-:-:S03]  /*8610*/  IMAD.WIDE R16, R9, 0x2, R28 ;  /* 0x0000000209107825 */ /* 0x000fc600078e021c */
[----:B------:R-:W5:Y:S04]  /*8620*/  LDL.64 R28, [R1+0x2e0] ;  /* 0x0002e000011c7983 */ /* 0x000f680000100a00 */
[----:B------:R0:W5:Y:S04]  /*8630*/  LDG.E.U16 R135, desc[UR10][R22.64] ;  /* 0x0000000a16877981 */ /* 0x000168000c1e1500 */
[----:B------:R-:W5:Y:S04]  /*8640*/  LDG.E.U16 R10, desc[UR10][R10.64] ;  /* 0x0000000a0a0a7981 */ /* 0x000f68000c1e1500 */
[----:B------:R-:W5:Y:S01]  /*8650*/  LDL.64 R36, [R1+0x2f0] ;  /* 0x0002f00001247983 */ /* 0x000f620000100a00 */
[----:B0-----:R-:W-:-:S03]  /*8660*/  IMAD.WIDE R22, R9, 0x2, R30 ;  /* 0x0000000209167825 */ /* 0x001fc600078e021e */
[----:B------:R-:W5:Y:S04]  /*8670*/  LDL.64 R30, [R1+0x2c8] ;  /* 0x0002c800011e7983 */ /* 0x000f680000100a00 */
[----:B------:R0:W5:Y:S01]  /*8680*/  LDG.E.U16 R11, desc[UR10][R18.64] ;  /* 0x0000000a120b7981 */ /* 0x000162000c1e1500 */
[----:B---3--:R-:W-:-:S03]  /*8690*/  IMAD.WIDE R20, R9, 0x2, R20 ;  /* 0x0000000209147825 */ /* 0x008fc600078e0214 */
[----:B------:R1:W3:Y:S04]  /*86a0*/  LDG.E.U16 R143, desc[UR10][R14.64] ;  /* 0x0000000a0e8f7981 */ /* 0x0002e8000c1e1500 */
[----:B------:R-:W3:Y:S01]  /*86b0*/  LDG.E.U16 R144, desc[UR10][R144.64] ;  /* 0x0000000a90907981 */ /* 0x000ee2000c1e1500 */
[----:B0-----:R-:W-:-:S03]  /*86c0*/  IMAD.WIDE R18, R9, 0x2, R46 ;  /* 0x0000000209127825 */ /* 0x001fc600078e022e */
[----:B------:R-:W3:Y:S01]  /*86d0*/  LDL.64 R46, [R1+0x2b8] ;  /* 0x0002b800012e7983 */ /* 0x000ee20000100a00 */
[----:B-1----:R-:W-:-:S03]  /*86e0*/  IMAD.WIDE R14, R9, 0x2, R26 ;  /* 0x00000002090e7825 */ /* 0x002fc600078e021a */
[----:B------:R-:W3:Y:S04]  /*86f0*/  LDL.64 R26, [R1+0x2d8] ;  /* 0x0002d800011a7983 */ /* 0x000ee80000100a00 */
[----:B------:R0:W3:Y:S04]  /*8700*/  LDG.E.U16 R134, desc[UR10][R14.64] ;  /* 0x0000000a0e867981 */ /* 0x0000e8000c1e1500 */
[----:B------:R1:W3:Y:S04]  /*8710*/  LDG.E.U16 R40, desc[UR10][R20.64] ;  /* 0x0000000a14287981 */ /* 0x0002e8000c1e1500 */
[----:B------:R1:W3:Y:S01]  /*8720*/  LDG.E.U16 R145, desc[UR10][R16.64] ;  /* 0x0000000a10917981 */ /* 0x0002e2000c1e1500 */
[----:B0-----:R-:W-:-:S03]  /*8730*/  IMAD.WIDE R14, R9, 0x2, R114 ;  /* 0x00000002090e7825 */ /* 0x001fc600078e0272 */
[----:B------:R-:W3:Y:S01]  /*8740*/  LDL.64 R114, [R1+0x2b0] ;  /* 0x0002b00001727983 */ /* 0x000ee20000100a00 */
[----:B-1----:R-:W-:-:S03]  /*8750*/  IMAD.WIDE R20, R9, 0x2, R32 ;  /* 0x0000000209147825 */ /* 0x002fc600078e0220 */
[----:B------:R-:W3:Y:S01]  /*8760*/  LDL.64 R32, [R1+0x2c0] ;  /* 0x0002c00001207983 */ /* 0x000ee20000100a00 */
[----:B------:R-:W-:-:S03]  /*8770*/  IMAD.WIDE R16, R9, 0x2, R38 ;  /* 0x0000000209107825 */ /* 0x000fc600078e0226 */
[----:B------:R0:W3:Y:S04]  /*8780*/  LDG.E.U16 R39, desc[UR10][R22.64] ;  /* 0x0000000a16277981 */ /* 0x0000e8000c1e1500 */
[----:B------:R-:W3:Y:S04]  /*8790*/  LDG.E.U16 R14, desc[UR10][R14.64] ;  /* 0x0000000a0e0e7981 */ /* 0x000ee8000c1e1500 */
[----:B------:R4:W3:Y:S01]  /*87a0*/  LDG.E.U16 R133, desc[UR10][R18.64] ;  /* 0x0000000a12857981 */ /* 0x0008e2000c1e1500 */
[----:B0-----:R-:W-:-:S03]  /*87b0*/  IMAD.WIDE R22, R9, 0x2, R44 ;  /* 0x0000000209167825 */ /* 0x001fc600078e022c */
[----:B------:R-:W3:Y:S04]  /*87c0*/  LDG.E.U16 R38, desc[UR10][R16.64] ;  /* 0x0000000a10267981 */ /* 0x000ee8000c1e1500 */
[----:B------:R-:W3:Y:S04]  /*87d0*/  LDG.E.U16 R141, desc[UR10][R20.64] ;  /* 0x0000000a148d7981 */ /* 0x000ee8000c1e1500 */
[----:B------:R-:W3:Y:S01]  /*87e0*/  LDG.E.U16 R45, desc[UR10][R22.64] ;  /* 0x0000000a162d7981 */ /* 0x000ee2000c1e1500 */
[----:B------:R-:W-:-:S03]  /*87f0*/  IMAD.WIDE R116, R9, 0x2, R128 ;  /* 0x0000000209747825 */ /* 0x000fc600078e0280 */
[----:B------:R-:W3:Y:S04]  /*8800*/  LDG.E.U16 R12, desc[UR10][R12.64] ;  /* 0x0000000a0c0c7981 */ /* 0x000ee8000c1e1500 */
[----:B------:R-:W3:Y:S01]  /*8810*/  LDG.E.U16 R116, desc[UR10][R116.64] ;  /* 0x0000000a74747981 */ /* 0x000ee2000c1e1500 */
[----:B--2---:R-:W-:-:S05]  /*8820*/  IMAD.WIDE R24, R9, 0x2, R24 ;  /* 0x0000000209187825 */ /* 0x004fca00078e0218 */
[----:B------:R5:W2:Y:S01]  /*8830*/  LDG.E.U16 R15, desc[UR10][R24.64] ;  /* 0x0000000a180f7981 */ /* 0x000aa2000c1e1500 */
[----:B----4-:R-:W-:-:S03]  /*8840*/  IMAD.WIDE R18, R9, 0x2, R34 ;  /* 0x0000000209127825 */ /* 0x010fc600078e0222 */
[----:B------:R-:W4:Y:S01]  /*8850*/  LDL.64 R34, [R1+0x290] ;  /* 0x0002900001227983 */ /* 0x000f220000100a00 */
[----:B-----5:R-:W-:-:S03]  /*8860*/  IMAD.WIDE R24, R9, 0x2, R112 ;  /* 0x0000000209187825 */ /* 0x020fc600078e0270 */
[----:B------:R-:W5:Y:S01]  /*8870*/  LDL.64 R112, [R1+0x278] ;  /* 0x0002780001707983 */ /* 0x000f620000100a00 */
[----:B------:R-:W-:-:S03]  /*8880*/  IMAD.WIDE R16, R9, 0x2, R28 ;  /* 0x0000000209107825 */ /* 0x000fc600078e021c */
[----:B------:R-:W2:Y:S04]  /*8890*/  LDL.64 R28, [R1+0x288] ;  /* 0x00028800011c7983 */ /* 0x000ea80000100a00 */
[----:B------:R-:W2:Y:S01]  /*88a0*/  LDG.E.U16 R131, desc[UR10][R24.64] ;  /* 0x0000000a18837981 */ /* 0x000ea2000c1e1500 */
[----:B------:R-:W-:-:S03]  /*88b0*/  IMAD.WIDE R20, R9, 0x2, R36 ;  /* 0x0000000209147825 */ /* 0x000fc600078e0224 */
[----:B------:R-:W2:Y:S01]  /*88c0*/  LDG.E.U16 R17, desc[UR10][R16.64] ;  /* 0x0000000a10117981 */ /* 0x000ea2000c1e1500 */
[----:B------:R-:W-:-:S03]  /*88d0*/  IMAD.WIDE R22, R9, 0x2, R30 ;  /* 0x0000000209167825 */ /* 0x000fc600078e021e */
[----:B------:R3:W2:Y:S04]  /*88e0*/  LDG.E.U16 R37, desc[UR10][R18.64] ;  /* 0x0000000a12257981 */ /* 0x0006a8000c1e1500 */
[----:B------:R-:W2:Y:S04]  /*88f0*/  LDL.64 R30, [R1+0x270] ;  /* 0x00027000011e7983 */ /* 0x000ea80000100a00 */
[----:B------:R0:W2:Y:S04]  /*8900*/  LDG.E.U16 R36, desc[UR10][R22.64] ;  /* 0x0000000a16247981 */ /* 0x0000a8000c1e1500 */
[----:B------:R1:W2:Y:S01]  /*8910*/  LDG.E.U16 R132, desc[UR10][R20.64] ;  /* 0x0000000a14847981 */ /* 0x0002a2000c1e1500 */
[----:B---3--:R-:W-:-:S03]  /*8920*/  IMAD.WIDE R18, R9, 0x2, R46 ;  /* 0x0000000209127825 */ /* 0x008fc600078e022e */
[----:B------:R-:W3:Y:S01]  /*8930*/  LDL.64 R46, [R1+0x260] ;  /* 0x00026000012e7983 */ /* 0x000ee20000100a00 */
[----:B0-----:R-:W-:-:S03]  /*8940*/  IMAD.WIDE R22, R9, 0x2, R120 ;  /* 0x0000000209167825 */ /* 0x001fc600078e0278 */
[----:B------:R-:W3:Y:S01]  /*8950*/  LDL.64 R120, [R1+0x230] ;  /* 0x0002300001787983 */ /* 0x000ee20000100a00 */
[----:B------:R-:W-:-:S03]  /*8960*/  IMAD.WIDE R26, R9, 0x2, R26 ;  /* 0x00000002091a7825 */ /* 0x000fc600078e021a */
[----:B------:R-:W3:Y:S04]  /*8970*/  LDG.E.U16 R139, desc[UR10][R18.64] ;  /* 0x0000000a128b7981 */ /* 0x000ee8000c1e1500 */
[----:B------:R0:W3:Y:S01]  /*8980*/  LDG.E.U16 R142, desc[UR10][R26.64] ;  /* 0x0000000a1a8e7981 */ /* 0x0000e2000c1e1500 */
[----:B------:R-:W-:-:S03]  /*8990*/  IMAD.WIDE R24, R9, 0x2, R124 ;  /* 0x0000000209187825 */ /* 0x000fc600078e027c */
[----:B------:R-:W3:Y:S04]  /*89a0*/  LDL.64 R124, [R1+0x240] ;  /* 0x00024000017c7983 */ /* 0x000ee80000100a00 */
[----:B------:R-:W3:Y:S01]  /*89b0*/  LDG.E.U16 R138, desc[UR10][R22.64] ;  /* 0x0000000a168a7981 */ /* 0x000ee2000c1e1500 */
[----:B-1----:R-:W-:-:S03]  /*89c0*/  IMAD.WIDE R20, R9, 0x2, R32 ;  /* 0x0000000209147825 */ /* 0x002fc600078e0220 */
[----:B------:R-:W3:Y:S01]  /*89d0*/  LDL.64 R32, [R1+0x268] ;  /* 0x0002680001207983 */ /* 0x000ee20000100a00 */
[----:B0-----:R-:W-:-:S03]  /*89e0*/  IMAD.WIDE R26, R9, 0x2, R114 ;  /* 0x00000002091a7825 */ /* 0x001fc600078e0272 */
[----:B------:R4:W3:Y:S04]  /*89f0*/  LDG.E.U16 R16, desc[UR10][R20.64] ;  /* 0x0000000a14107981 */ /* 0x0008e8000c1e1500 */
[----:B------:R5:W3:Y:S01]  /*8a00*/  LDG.E.U16 R130, desc[UR10][R26.64] ;  /* 0x0000000a1a827981 */ /* 0x000ae2000c1e1500 */
[----:B------:R-:W-:-:S03]  /*8a10*/  IMAD.WIDE R18, R9, 0x2, R122 ;  /* 0x0000000209127825 */ /* 0x000fc600078e027a */
[----:B------:R-:W3:Y:S04]  /*8a20*/  LDL.64 R114, [R1+0x258] ;  /* 0x0002580001727983 */ /* 0x000ee80000100a00 */
[----:B------:R-:W3:Y:S04]  /*8a30*/  LDL.64 R122, [R1+0x228] ;  /* 0x00022800017a7983 */ /* 0x000ee80000100a00 */
[----:B------:R-:W3:Y:S01]  /*8a40*/  LDG.E.U16 R18, desc[UR10][R18.64] ;  /* 0x0000000a12127981 */ /* 0x000ee2000c1e1500 */
[----:B----4-:R-:W-:-:S03]  /*8a50*/  IMAD.WIDE R20, R9, 0x2, R34 ;  /* 0x0000000209147825 */ /* 0x010fc600078e0222 */
[----:B------:R-:W4:Y:S04]  /*8a60*/  LDG.E.U16 R35, desc[UR10][R24.64] ;  /* 0x0000000a18237981 */ /* 0x000f28000c1e1500 */
[----:B------:R-:W4:Y:S01]  /*8a70*/  LDG.E.U16 R129, desc[UR10][R20.64] ;  /* 0x0000000a14817981 */ /* 0x000f22000c1e1500 */
[----:B-----5:R-:W-:-:S03]  /*8a80*/  IMAD.WIDE R26, R9, 0x2, R112 ;  /* 0x00000002091a7825 */ /* 0x020fc600078e0270 */
[----:B------:R-:W5:Y:S01]  /*8a90*/  LDL.64 R112, [R1+0x210] ;  /* 0x0002100001707983 */ /* 0x000f620000100a00 */
[----:B--2---:R-:W-:-:S03]  /*8aa0*/  IMAD.WIDE R28, R9, 0x2, R28 ;  /* 0x00000002091c7825 */ /* 0x004fc600078e021c */
[----:B------:R0:W2:Y:S04]  /*8ab0*/  LDG.E.U16 R140, desc[UR10][R26.64] ;  /* 0x0000000a1a8c7981 */ /* 0x0000a8000c1e1500 */
[----:B------:R3:W2:Y:S01]  /*8ac0*/  LDG.E.U16 R34, desc[UR10][R28.64] ;  /* 0x0000000a1c227981 */ /* 0x0006a2000c1e1500 */
[----:B0-----:R-:W-:-:S03]  /*8ad0*/  IMAD.WIDE R26, R9, 0x2, R152 ;  /* 0x00000002091a7825 */ /* 0x001fc600078e0298 */
[----:B------:R-:W2:Y:S01]  /*8ae0*/  LDL.64 R152, [R1+0x1d8] ;  /* 0x0001d80001987983 */ /* 0x000ea20000100a00 */
[----:B------:R-:W-:-:S03]  /*8af0*/  IMAD.WIDE R24, R9, 0x2, R30 ;  /* 0x0000000209187825 */ /* 0x000fc600078e021e */
[----:B------:R-:W2:Y:S04]  /*8b00*/  LDL.64 R30, [R1+0x218] ;  /* 0x00021800011e7983 */ /* 0x000ea80000100a00 */
[----:B------:R0:W4:Y:S01]  /*8b10*/  LDG.E.U16 R128, desc[UR10][R24.64] ;  /* 0x0000000a18807981 */ /* 0x000122000c1e1500 */
[----:B---3--:R-:W-:-:S03]  /*8b20*/  IMAD.WIDE R28, R9, 0x2, R46 ;  /* 0x00000002091c7825 */ /* 0x008fc600078e022e */
[----:B------:R-:W3:Y:S01]  /*8b30*/  LDL.64 R46, [R1+0x208] ;  /* 0x00020800012e7983 */ /* 0x000ee20000100a00 */
[----:B0-----:R-:W-:-:S03]  /*8b40*/  IMAD.WIDE R24, R9, 0x2, R126 ;  /* 0x0000000209187825 */ /* 0x001fc600078e027e */
[----:B------:R0:W4:Y:S01]  /*8b50*/  LDG.E.U16 R127, desc[UR10][R26.64] ;  /* 0x0000000a1a7f7981 */ /* 0x000122000c1e1500 */
[----:B------:R-:W-:-:S03]  /*8b60*/  IMAD.WIDE R20, R9, 0x2, R118 ;  /* 0x0000000209147825 */ /* 0x000fc600078e0276 */
[----:B------:R-:W4:Y:S04]  /*8b70*/  LDL.64 R118, [R1+0x220] ;  /* 0x0002200001767983 */ /* 0x000f280000100a00 */
[----:B------:R1:W4:Y:S01]  /*8b80*/  LDG.E.U16 R19, desc[UR10][R28.64] ;  /* 0x0000000a1c137981 */ /* 0x000322000c1e1500 */
[----:B0-----:R-:W-:-:S03]  /*8b90*/  IMAD.WIDE R26, R9, 0x2, R120 ;  /* 0x00000002091a7825 */ /* 0x001fc600078e0278 */
[----:B------:R-:W4:Y:S04]  /*8ba0*/  LDL.64 R120, [R1+0x1e0] ;  /* 0x0001e00001787983 */ /* 0x000f280000100a00 */
[----:B------:R-:W4:Y:S01]  /*8bb0*/  LDG.E.U16 R20, desc[UR10][R20.64] ;  /* 0x0000000a14147981 */ /* 0x000f22000c1e1500 */
[----:B------:R-:W-:-:S03]  /*8bc0*/  IMAD.WIDE R22, R9, 0x2, R32 ;  /* 0x0000000209167825 */ /* 0x000fc600078e0220 */
[----:B------:R-:W4:Y:S04]  /*8bd0*/  LDG.E.U16 R32, desc[UR10][R24.64] ;  /* 0x0000000a18207981 */ /* 0x000f28000c1e1500 */
[----:B------:R0:W4:Y:S01]  /*8be0*/  LDG.E.U16 R33, desc[UR10][R22.64] ;  /* 0x0000000a16217981 */ /* 0x000122000c1e1500 */
[----:B-1----:R-:W-:-:S03]  /*8bf0*/  IMAD.WIDE R28, R9, 0x2, R146 ;  /* 0x00000002091c7825 */ /* 0x002fc600078e0292 */
[----:B------:R1:W4:Y:S01]  /*8c00*/  LDG.E.U16 R126, desc[UR10][R26.64] ;  /* 0x0000000a1a7e7981 */ /* 0x000322000c1e1500 */
[----:B------:R-:W-:-:S04]  /*8c10*/  IMAD.WIDE R114, R9, 0x2, R114 ;  /* 0x0000000209727825 */ /* 0x000fc800078e0272 */
[C---:B0-----:R-:W-:Y:S02]  /*8c20*/  IMAD.WIDE R22, R9.reuse, 0x2, R124 ;  /* 0x0000000209167825 */ /* 0x041fe400078e027c */
[----:B------:R-:W4:Y:S02]  /*8c30*/  LDL.64 R124, [R1+0x1f0] ;  /* 0x0001f000017c7983 */ /* 0x000f240000100a00 */
[C---:B------:R-:W-:Y:S02]  /*8c40*/  IMAD.WIDE R24, R9.reuse, 0x2, R122 ;  /* 0x0000000209187825 */ /* 0x040fe400078e027a */
[----:B------:R-:W4:Y:S04]  /*8c50*/  LDL.64 R122, [R1+0x1c8] ;  /* 0x0001c800017a7983 */ /* 0x000f280000100a00 */
[----:B------:R-:W4:Y:S01]  /*8c60*/  LDG.E.U16 R114, desc[UR10][R114.64] ;  /* 0x0000000a72727981 */ /* 0x000f22000c1e1500 */
[----:B-1----:R-:W-:-:S03]  /*8c70*/  IMAD.WIDE R26, R9, 0x2, R148 ;  /* 0x00000002091a7825 */ /* 0x002fc600078e0294 */
[----:B------:R-:W4:Y:S04]  /*8c80*/  LDG.E.U16 R21, desc[UR10][R22.64] ;  /* 0x0000000a16157981 */ /* 0x000f28000c1e1500 */
[----:B------:R-:W4:Y:S04]  /*8c90*/  LDL.64 R148, [R1+0x198] ;  /* 0x0001980001947983 */ /* 0x000f280000100a00 */
[----:B------:R0:W4:Y:S04]  /*8ca0*/  LDG.E.U16 R115, desc[UR10][R28.64] ;  /* 0x0000000a1c737981 */ /* 0x000128000c1e1500 */
[----:B------:R1:W4:Y:S01]  /*8cb0*/  LDG.E.U16 R117, desc[UR10][R26.64] ;  /* 0x0000000a1a757981 */ /* 0x000322000c1e1500 */
[----:B0-----:R-:W-:-:S03]  /*8cc0*/  IMAD.WIDE R28, R9, 0x2, R150 ;  /* 0x00000002091c7825 */ /* 0x001fc600078e0296 */
[----:B------:R-:W4:Y:S01]  /*8cd0*/  LDL.64 R150, [R1+0x1a0] ;  /* 0x0001a00001967983 */ /* 0x000f220000100a00 */
[----:B-1----:R-:W-:-:S03]  /*8ce0*/  IMAD.WIDE R26, R9, 0x2, R164 ;  /* 0x00000002091a7825 */ /* 0x002fc600078e02a4 */
[----:B------:R-:W4:Y:S01]  /*8cf0*/  LDL.64 R164, [R1+0x180] ;  /* 0x0001800001a47983 */ /* 0x000f220000100a00 */
[----:B--2---:R-:W-:-:S03]  /*8d00*/  IMAD.WIDE R146, R9, 0x2, R30 ;  /* 0x0000000209927825 */ /* 0x004fc600078e021e */
[----:B------:R-:W2:Y:S01]  /*8d10*/  LDG.E.U16 R31, desc[UR10][R24.64] ;  /* 0x0000000a181f7981 */ /* 0x000ea2000c1e1500 */
[----:B-----5:R-:W-:-:S03]  /*8d20*/  IMAD.WIDE R112, R9, 0x2, R112 ;  /* 0x0000000209707825 */ /* 0x020fc600078e0270 */
[----:B------:R-:W5:Y:S01]  /*8d30*/  LDG.E.U16 R146, desc[UR10][R146.64] ;  /* 0x0000000a92927981 */ /* 0x000f62000c1e1500 */
[----:B---3--:R-:W-:-:S05]  /*8d40*/  IMAD.WIDE R46, R9, 0x2, R46 ;  /* 0x00000002092e7825 */ /* 0x008fca00078e022e */
[----:B------:R0:W3:Y:S01]  /*8d50*/  LDG.E.U16 R30, desc[UR10][R46.64] ;  /* 0x0000000a2e1e7981 */ /* 0x0000e2000c1e1500 */
[----:B----4-:R-:W-:-:S03]  /*8d60*/  IMAD.WIDE R22, R9, 0x2, R118 ;  /* 0x0000000209167825 */ /* 0x010fc600078e0276 */
[----:B------:R-:W4:Y:S04]  /*8d70*/  LDL.64 R118, [R1+0x1b8] ;  /* 0x0001b80001767983 */ /* 0x000f280000100a00 */
[----:B------:R-:W2:Y:S01]  /*8d80*/  LDG.E.U16 R23, desc[UR10][R22.64] ;  /* 0x0000000a16177981 */ /* 0x000ea2000c1e1500 */
[----:B0-----:R-:W-:-:S03]  /*8d90*/  IMAD.WIDE R46, R9, 0x2, R120 ;  /* 0x00000002092e7825 */ /* 0x001fc600078e0278 */
[----:B------:R-:W2:Y:S04]  /*8da0*/  LDL.64 R120, [R1+0x190] ;  /* 0x0001900001787983 */ /* 0x000ea80000100a00 */
[----:B------:R0:W2:Y:S04]  /*8db0*/  LDG.E.U16 R44, desc[UR10][R46.64] ;  /* 0x0000000a2e2c7981 */ /* 0x0000a8000c1e1500 */
[----:B------:R1:W2:Y:S01]  /*8dc0*/  LDG.E.U16 R22, desc[UR10][R28.64] ;  /* 0x0000000a1c167981 */ /* 0x0002a2000c1e1500 */
[----:B0-----:R-:W-:-:S03]  /*8dd0*/  IMAD.WIDE R46, R9, 0x2, R162 ;  /* 0x00000002092e7825 */ /* 0x001fc600078e02a2 */
[----:B------:R-:W2:Y:S01]  /*8de0*/  LDL.64 R162, [R1+0x178] ;  /* 0x0001780001a27983 */ /* 0x000ea20000100a00 */
[----:B-1----:R-:W-:-:S03]  /*8df0*/  IMAD.WIDE R28, R9, 0x2, R172 ;  /* 0x00000002091c7825 */ /* 0x002fc600078e02ac */
[----:B------:R-:W3:Y:S01]  /*8e00*/  LDL.64 R172, [R1+0x188] ;  /* 0x0001880001ac7983 */ /* 0x000ee20000100a00 */
[----:B------:R-:W-:-:S03]  /*8e10*/  IMAD.WIDE R24, R9, 0x2, R124 ;  /* 0x0000000209187825 */ /* 0x000fc600078e027c */
[----:B------:R-:W5:Y:S04]  /*8e20*/  LDG.E.U16 R29, desc[UR10][R28.64] ;  /* 0x0000000a1c1d7981 */ /* 0x000f68000c1e1500 */
[----:B------:R0:W5:Y:S04]  /*8e30*/  LDG.E.U16 R124, desc[UR10][R24.64] ;  /* 0x0000000a187c7981 */ /* 0x000168000c1e1500 */
[----:B------:R1:W5:Y:S04]  /*8e40*/  LDG.E.U16 R125, desc[UR10][R112.64] ;  /* 0x0000000a707d7981 */ /* 0x000368000c1e1500 */
[----:B------:R-:W5:Y:S01]  /*8e50*/  LDG.E.U16 R47, desc[UR10][R46.64] ;  /* 0x0000000a2e2f7981 */ /* 0x000f62000c1e1500 */
[----:B0-----:R-:W-:-:S03]  /*8e60*/  IMAD.WIDE R24, R9, 0x2, R122 ;  /* 0x0000000209187825 */ /* 0x001fc600078e027a */
[----:B------:R-:W5:Y:S01]  /*8e70*/  LDG.E.U16 R123, desc[UR10][R26.64] ;  /* 0x0000000a1a7b7981 */ /* 0x000f62000c1e1500 */
[----:B-1----:R-:W-:-:S03]  /*8e80*/  IMAD.WIDE R112, R9, 0x2, R160 ;  /* 0x0000000209707825 */ /* 0x002fc600078e02a0 */
[----:B------:R0:W5:Y:S04]  /*8e90*/  LDG.E.U16 R28, desc[UR10][R24.64] ;  /* 0x0000000a181c7981 */ /* 0x000168000c1e1500 */
[----:B------:R-:W5:Y:S01]  /*8ea0*/  LDL.64 R160, [R1+0x170] ;  /* 0x0001700001a07983 */ /* 0x000f620000100a00 */
[----:B------:R-:W-:-:S03]  /*8eb0*/  IMAD.WIDE R148, R9, 0x2, R148 ;  /* 0x0000000209947825 */ /* 0x000fc600078e0294 */
[----:B------:R1:W5:Y:S01]  /*8ec0*/  LDG.E.U16 R122, desc[UR10][R112.64] ;  /* 0x0000000a707a7981 */ /* 0x000362000c1e1500 */
[----:B0-----:R-:W-:-:S03]  /*8ed0*/  IMAD.WIDE R24, R9, 0x2, R150 ;  /* 0x0000000209187825 */ /* 0x001fc600078e0296 */
[----:B------:R-:W5:Y:S01]  /*8ee0*/  LDG.E.U16 R150, desc[UR10][R148.64] ;  /* 0x0000000a94967981 */ /* 0x000f62000c1e1500 */
[----:B------:R-:W-:-:S03]  /*8ef0*/  IMAD.WIDE R26, R9, 0x2, R158 ;  /* 0x00000002091a7825 */ /* 0x000fc600078e029e */
[----:B------:R-:W5:Y:S04]  /*8f00*/  LDG.E.U16 R46, desc[UR10][R24.64] ;  /* 0x0000000a182e7981 */ /* 0x000f68000c1e1500 */
[----:B------:R-:W5:Y:S01]  /*8f10*/  LDL.64 R158, [R1+0x158] ;  /* 0x00015800019e7983 */ /* 0x000f620000100a00 */
[----:B-1----:R-:W-:-:S03]  /*8f20*/  IMAD.WIDE R112, R9, 0x2, R164 ;  /* 0x0000000209707825 */ /* 0x002fc600078e02a4 */
[----:B------:R-:W5:Y:S04]  /*8f30*/  LDL.64 R164, [R1+0x148] ;  /* 0x0001480001a47983 */ /* 0x000f680000100a00 */
[----:B------:R0:W5:Y:S04]  /*8f40*/  LDG.E.U16 R13, desc[UR10][R112.64] ;  /* 0x0000000a700d7981 */ /* 0x000168000c1e1500 */
[----:B------:R-:W5:Y:S01]  /*8f50*/  LDG.E.U16 R27, desc[UR10][R26.64] ;  /* 0x0000000a1a1b7981 */ /* 0x000f62000c1e1500 */
[----:B0-----:R-:W-:-:S03]  /*8f60*/  IMAD.WIDE R112, R9, 0x2, R222 ;  /* 0x0000000209707825 */ /* 0x001fc600078e02de */
[----:B------:R-:W5:Y:S01]  /*8f70*/  LDL.64 R222, [R1+0x110] ;  /* 0x0001100001de7983 */ /* 0x000f620000100a00 */
[----:B------:R-:W-:-:S03]  /*8f80*/  IMAD.WIDE R152, R9, 0x2, R152 ;  /* 0x0000000209987825 */ /* 0x000fc600078e0298 */
[----:B------:R-:W5:Y:S04]  /*8f90*/  LDG.E.U16 R113, desc[UR10][R112.64] ;  /* 0x0000000a70717981 */ /* 0x000f68000c1e1500 */
[----:B------:R-:W5:Y:S01]  /*8fa0*/  LDG.E.U16 R152, desc[UR10][R152.64] ;  /* 0x0000000a98987981 */ /* 0x000f62000c1e1500 */
[----:B----4-:R-:W-:-:S05]  /*8fb0*/  IMAD.WIDE R118, R9, 0x2, R118 ;  /* 0x0000000209767825 */ /* 0x010fca00078e0276 */
[----:B------:R3:W4:Y:S01]  /*8fc0*/  LDG.E.U16 R151, desc[UR10][R118.64] ;  /* 0x0000000a76977981 */ /* 0x000722000c1e1500 */
[----:B--2---:R-:W-:-:S03]  /*8fd0*/  IMAD.WIDE R24, R9, 0x2, R162 ;  /* 0x0000000209187825 */ /* 0x004fc600078e02a2 */
[----:B------:R-:W2:Y:S01]  /*8fe0*/  LDL.64 R162, [R1+0x140] ;  /* 0x0001400001a27983 */ /* 0x000ea20000100a00 */
[----:B---3--:R-:W-:-:S03]  /*8ff0*/  IMAD.WIDE R118, R9, 0x2, R172 ;  /* 0x0000000209767825 */ /* 0x008fc600078e02ac */
[----:B------:R0:W3:Y:S04]  /*9000*/  LDG.E.U16 R149, desc[UR10][R24.64] ;  /* 0x0000000a18957981 */ /* 0x0000e8000c1e1500 */
[----:B------:R-:W2:Y:S01]  /*9010*/  LDL.64 R172, [R1+0x130] ;  /* 0x0001300001ac7983 */ /* 0x000ea20000100a00 */
[----:B------:R-:W-:-:S03]  /*9020*/  IMAD.WIDE R120, R9, 0x2, R120 ;  /* 0x0000000209787825 */ /* 0x000fc600078e0278 */
[----:B------:R1:W3:Y:S01]  /*9030*/  LDG.E.U16 R26, desc[UR10][R118.64] ;  /* 0x0000000a761a7981 */ /* 0x0002e2000c1e1500 */
[----:B0-----:R-:W-:-:S03]  /*9040*/  IMAD.WIDE R24, R9, 0x2, R226 ;  /* 0x0000000209187825 */ /* 0x001fc600078e02e2 */
[----:B------:R-:W3:Y:S04]  /*9050*/  LDL.64 R226, [R1+0x120] ;  /* 0x0001200001e27983 */ /* 0x000ee80000100a00 */
[----:B------:R-:W4:Y:S01]  /*9060*/  LDG.E.U16 R121, desc[UR10][R120.64] ;  /* 0x0000000a78797981 */ /* 0x000f22000c1e1500 */
[----:B-1----:R-:W-:-:S03]  /*9070*/  IMAD.WIDE R118, R9, 0x2, R174 ;  /* 0x0000000209767825 */ /* 0x002fc600078e02ae */
[----:B------:R-:W4:Y:S04]  /*9080*/  LDL.64 R174, [R1+0x118] ;  /* 0x0001180001ae7983 */ /* 0x000f280000100a00 */
[----:B------:R-:W4:Y:S01]  /*9090*/  LDG.E.U16 R119, desc[UR10][R118.64] ;  /* 0x0000000a76777981 */ /* 0x000f22000c1e1500 */
[----:B-----5:R-:W-:-:S03]  /*90a0*/  IMAD.WIDE R160, R9, 0x2, R160 ;  /* 0x0000000209a07825 */ /* 0x020fc600078e02a0 */
[----:B------:R-:W5:Y:S04]  /*90b0*/  LDG.E.U16 R25, desc[UR10][R24.64] ;  /* 0x0000000a18197981 */ /* 0x000f68000c1e1500 */
[----:B------:R0:W4:Y:S01]  /*90c0*/  LDG.E.U16 R120, desc[UR10][R160.64] ;  /* 0x0000000aa0787981 */ /* 0x000122000c1e1500 */
[----:B------:R-:W-:-:S04]  /*90d0*/  IMAD.WIDE R158, R9, 0x2, R158 ;  /* 0x00000002099e7825 */ /* 0x000fc800078e029e */
[C---:B0-----:R-:W-:Y:S01]  /*90e0*/  IMAD.WIDE R160, R9.reuse, 0x2, R230 ;  /* 0x0000000209a07825 */ /* 0x041fe200078e02e6 */
[----:B------:R2:W5:Y:S04]  /*90f0*/  LDG.E.U16 R148, desc[UR10][R158.64] ;  /* 0x0000000a9e947981 */ /* 0x000568000c1e1500 */
[----:B------:R-:W5:Y:S04]  /*9100*/  LDL.64 R230, [R1+0xf8] ;  /* 0x0000f80001e67983 */ /* 0x000f680000100a00 */
[----:B------:R3:W5:Y:S01]  /*9110*/  LDG.E.U16 R147, desc[UR10][R160.64] ;  /* 0x0000000aa0937981 */ /* 0x000762000c1e1500 */
[----:B--2---:R-:W-:-:S03]  /*9120*/  IMAD.WIDE R158, R9, 0x2, R172 ;  /* 0x00000002099e7825 */ /* 0x004fc600078e02ac */
[----:B------:R-:W2:Y:S04]  /*9130*/  LDL.64 R172, [R1+0xe0] ;  /* 0x0000e00001ac7983 */ /* 0x000ea80000100a00 */
[----:B------:R0:W2:Y:S01]  /*9140*/  LDG.E.U16 R118, desc[UR10][R158.64] ;  /* 0x0000000a9e767981 */ /* 0x0000a2000c1e1500 */
[----:B---3--:R-:W-:-:S03]  /*9150*/  IMAD.WIDE R160, R9, 0x2, R226 ;  /* 0x0000000209a07825 */ /* 0x008fc600078e02e2 */
[----:B------:R-:W3:Y:S01]  /*9160*/  LDL.64 R226, [R1+0xa0] ;  /* 0x0000a00001e27983 */ /* 0x000ee20000100a00 */
[----:B------:R-:W-:-:S03]  /*9170*/  IMAD.WIDE R164, R9, 0x2, R164 ;  /* 0x0000000209a47825 */ /* 0x000fc600078e02a4 */
[----:B------:R-:W3:Y:S01]  /*9180*/  LDG.E.U16 R153, desc[UR10][R160.64] ;  /* 0x0000000aa0997981 */ /* 0x000ee2000c1e1500 */
[----:B0-----:R-:W-:-:S03]  /*9190*/  IMAD.WIDE R158, R9, 0x2, R222 ;  /* 0x00000002099e7825 */ /* 0x001fc600078e02de */
[----:B------:R-:W3:Y:S04]  /*91a0*/  LDL.64 R222, [R1+0x60] ;  /* 0x0000600001de7983 */ /* 0x000ee80000100a00 */
[----:B------:R4:W3:Y:S02]  /*91b0*/  LDG.E.U16 R24, desc[UR10][R164.64] ;  /* 0x0000000aa4187981 */ /* 0x0008e4000c1e1500 */
[C---:B----4-:R-:W-:Y:S02]  /*91c0*/  IMAD.WIDE R164, R9.reuse, 0x2, R174 ;  /* 0x0000000209a47825 */ /* 0x050fe400078e02ae */
[----:B------:R-:W4:Y:S04]  /*91d0*/  LDL.64 R174, [R1+0x80] ;  /* 0x0000800001ae7983 */ /* 0x000f280000100a00 */
[----:B------:R-:W4:Y:S01]  /*91e0*/  LDG.E.U16 R164, desc[UR10][R164.64] ;  /* 0x0000000aa4a47981 */ /* 0x000f22000c1e1500 */
[----:B------:R-:W-:-:S05]  /*91f0*/  IMAD.WIDE R162, R9, 0x2, R162 ;  /* 0x0000000209a27825 */ /* 0x000fca00078e02a2 */
[----:B------:R-:W4:Y:S01]  /*9200*/  LDG.E.U16 R112, desc[UR10][R162.64] ;  /* 0x0000000aa2707981 */ /* 0x000f22000c1e1500 */
[----:B-----5:R-:W-:-:S03]  /*9210*/  IMAD.WIDE R160, R9, 0x2, R230 ;  /* 0x0000000209a07825 */ /* 0x020fc600078e02e6 */
[----:B------:R0:W5:Y:S04]  /*9220*/  LDG.E.U16 R165, desc[UR10][R158.64] ;  /* 0x0000000a9ea57981 */ /* 0x000168000c1e1500 */
[----:B------:R-:W5:Y:S04]  /*9230*/  LDG.E.U16 R170, desc[UR10][R160.64] ;  /* 0x0000000aa0aa7981 */ /* 0x000f68000c1e1500 */
[----:B------:R-:W5:Y:S01]  /*9240*/  LDL.64 R230, [R1+0x20] ;  /* 0x0000200001e67983 */ /* 0x000f620000100a00 */
[----:B0-----:R-:W-:-:S03]  /*9250*/  IMAD.WIDE R158, R9, 0x2, R234 ;  /* 0x00000002099e7825 */ /* 0x001fc600078e02ea */
[----:B------:R-:W5:Y:S04]  /*9260*/  LDL.64 R234, [R1+0x40] ;  /* 0x0000400001ea7983 */ /* 0x000f680000100a00 */
[----:B------:R0:W5:Y:S02]  /*9270*/  LDG.E.U16 R168, desc[UR10][R158.64] ;  /* 0x0000000a9ea87981 */ /* 0x000164000c1e1500 */
[C---:B0-----:R-:W-:Y:S02]  /*9280*/  IMAD.WIDE R158, R9.reuse, 0x2, R238 ;  /* 0x00000002099e7825 */ /* 0x041fe400078e02ee */
[----:B------:R-:W5:Y:S02]  /*9290*/  LDL.64 R238, [R1+0x98] ;  /* 0x0000980001ee7983 */ /* 0x000f640000100a00 */
[----:B--2---:R-:W-:-:S02]  /*92a0*/  IMAD.WIDE R162, R9, 0x2, R172 ;  /* 0x0000000209a27825 */ /* 0x004fc400078e02ac */
[----:B------:R0:W2:Y:S04]  /*92b0*/  LDG.E.U16 R173, desc[UR10][R158.64] ;  /* 0x0000000a9ead7981 */ /* 0x0000a8000c1e1500 */
[----:B------:R4:W2:Y:S01]  /*92c0*/  LDG.E.U16 R172, desc[UR10][R162.64] ;  /* 0x0000000aa2ac7981 */ /* 0x0008a2000c1e1500 */
[----:B---3--:R-:W-:-:S03]  /*92d0*/  IMAD.WIDE R160, R9, 0x2, R226 ;  /* 0x0000000209a07825 */ /* 0x008fc600078e02e2 */
[----:B------:R-:W3:Y:S01]  /*92e0*/  LDL.64 R226, [R1] ;  /* 0x0000000001e27983 */ /* 0x000ee20000100a00 */
[----:B0-----:R-:W-:-:S03]  /*92f0*/  IMAD.WIDE R158, R9, 0x2, R222 ;  /* 0x00000002099e7825 */ /* 0x001fc600078e02de */
[----:B------:R-:W2:Y:S04]  /*9300*/  LDL.64 R222, [R1+0xd8] ;  /* 0x0000d80001de7983 */ /* 0x000ea80000100a00 */
[----:B------:R-:W2:Y:S01]  /*9310*/  LDG.E.U16 R178, desc[UR10][R158.64] ;  /* 0x0000000a9eb27981 */ /* 0x000ea2000c1e1500 */
[----:B----4-:R-:W-:-:S03]  /*9320*/  IMAD.WIDE R162, R9, 0x2, R174 ;  /* 0x0000000209a27825 */ /* 0x010fc600078e02ae */
[----:B------:R5:W4:Y:S04]  /*9330*/  LDG.E.U16 R174, desc[UR10][R160.64] ;  /* 0x0000000aa0ae7981 */ /* 0x000b28000c1e1500 */
[----:B------:R0:W4:Y:S01]  /*9340*/  LDG.E.U16 R175, desc[UR10][R162.64] ;  /* 0x0000000aa2af7981 */ /* 0x000122000c1e1500 */
[----:B-----5:R-:W-:-:S03]  /*9350*/  IMAD.WIDE R160, R9, 0x2, R234 ;  /* 0x0000000209a07825 */ /* 0x020fc600078e02ea */
[----:B------:R-:W5:Y:S01]  /*9360*/  LDL.64 R234, [R1+0x78] ;  /* 0x0000780001ea7983 */ /* 0x000f620000100a00 */
[----:B---3--:R-:W-:-:S03]  /*9370*/  IMAD.WIDE R158, R9, 0x2, R226 ;  /* 0x00000002099e7825 */ /* 0x008fc600078e02e2 */
[----:B------:R-:W3:Y:S04]  /*9380*/  LDG.E.U16 R182, desc[UR10][R160.64] ;  /* 0x0000000aa0b67981 */ /* 0x000ee8000c1e1500 */
[----:B------:R2:W3:Y:S01]  /*9390*/  LDG.E.U16 R186, desc[UR10][R158.64] ;  /* 0x0000000a9eba7981 */ /* 0x0004e2000c1e1500 */
[----:B0-----:R-:W-:-:S03]  /*93a0*/  IMAD.WIDE R162, R9, 0x2, R230 ;  /* 0x0000000209a27825 */ /* 0x001fc600078e02e6 */
[----:B------:R-:W3:Y:S04]  /*93b0*/  LDL.64 R230, [R1+0x58] ;  /* 0x0000580001e67983 */ /* 0x000ee80000100a00 */
[----:B------:R0:W3:Y:S01]  /*93c0*/  LDG.E.U16 R184, desc[UR10][R162.64] ;  /* 0x0000000aa2b87981 */ /* 0x0000e2000c1e1500 */
[----:B--2---:R-:W-:-:S03]  /*93d0*/  IMAD.WIDE R158, R9, 0x2, R222 ;  /* 0x00000002099e7825 */ /* 0x004fc600078e02de */
[----:B------:R-:W2:Y:S04]  /*93e0*/  LDL.64 R222, [R1+0x18] ;  /* 0x0000180001de7983 */ /* 0x000ea80000100a00 */
[----:B------:R5:W3:Y:S01]  /*93f0*/  LDG.E.U16 R192, desc[UR10][R158.64] ;  /* 0x0000000a9ec07981 */ /* 0x000ae2000c1e1500 */
[----:B0-----:R-:W-:-:S03]  /*9400*/  IMAD.WIDE R162, R9, 0x2, R246 ;  /* 0x0000000209a27825 */ /* 0x001fc600078e02f6 */
[----:B------:R-:W3:Y:S04]  /*9410*/  LDL.64 R246, [R1+0xd0] ;  /* 0x0000d00001f67983 */ /* 0x000ee80000100a00 */
[----:B------:R-:W3:Y:S01]  /*9420*/  LDL.64 R226, [R1+0x38] ;  /* 0x0000380001e27983 */ /* 0x000ee20000100a00 */
[----:B------:R-:W-:-:S03]  /*9430*/  IMAD.WIDE R160, R9, 0x2, R236 ;  /* 0x0000000209a07825 */ /* 0x000fc600078e02ec */
[----:B------:R-:W3:Y:S04]  /*9440*/  LDG.E.U16 R190, desc[UR10][R162.64] ;  /* 0x0000000aa2be7981 */ /* 0x000ee8000c1e1500 */
[----:B------:R-:W4:Y:S01]  /*9450*/  LDG.E.U16 R188, desc[UR10][R160.64] ;  /* 0x0000000aa0bc7981 */ /* 0x000f22000c1e1500 */
[----:B-----5:R-:W-:-:S03]  /*9460*/  IMAD.WIDE R158, R9, 0x2, R234 ;  /* 0x00000002099e7825 */ /* 0x020fc600078e02ea */
[----:B------:R-:W5:Y:S04]  /*9470*/  LDL.64 R234, [R1+0x70] ;  /* 0x0000700001ea7983 */ /* 0x000f680000100a00 */
[----:B------:R2:W4:Y:S02]  /*9480*/  LDG.E.U16 R198, desc[UR10][R158.64] ;  /* 0x0000000a9ec67981 */ /* 0x000524000c1e1500 */
[C---:B--2---:R-:W-:Y:S02]  /*9490*/  IMAD.WIDE R158, R9.reuse, 0x2, R222 ;  /* 0x00000002099e7825 */ /* 0x044fe400078e02de */
[----:B------:R-:W2:Y:S04]  /*94a0*/  LDL.64 R222, [R1+0x10] ;  /* 0x0000100001de7983 */ /* 0x000ea80000100a00 */
[----:B------:R3:W4:Y:S02]  /*94b0*/  LDG.E.U16 R204, desc[UR10][R158.64] ;  /* 0x0000000a9ecc7981 */ /* 0x000724000c1e1500 */
[----:B---3--:R-:W-:-:S02]  /*94c0*/  IMAD.WIDE R158, R9, 0x2, R246 ;  /* 0x00000002099e7825 */ /* 0x008fc400078e02f6 */
[----:B------:R-:W3:Y:S04]  /*94d0*/  LDL.64 R246, [R1+0x108] ;  /* 0x0001080001f67983 */ /* 0x000ee80000100a00 */
[----:B------:R5:W3:Y:S01]  /*94e0*/  LDG.E.U16 R210, desc[UR10][R158.64] ;  /* 0x0000000a9ed27981 */ /* 0x000ae2000c1e1500 */
[----:B------:R-:W-:-:S03]  /*94f0*/  IMAD.WIDE R160, R9, 0x2, R242 ;  /* 0x0000000209a07825 */ /* 0x000fc600078e02f2 */
[----:B------:R-:W3:Y:S01]  /*9500*/  LDL.64 R242, [R1+0xb0] ;  /* 0x0000b00001f27983 */ /* 0x000ee20000100a00 */
[----:B------:R-:W-:-:S03]  /*9510*/  IMAD.WIDE R162, R9, 0x2, R238 ;  /* 0x0000000209a27825 */ /* 0x000fc600078e02ee */
[----:B------:R-:W3:Y:S04]  /*9520*/  LDL.64 R238, [R1+0x90] ;  /* 0x0000900001ee7983 */ /* 0x000ee80000100a00 */
[----:B------:R0:W4:Y:S01]  /*9530*/  LDG.E.U16 R194, desc[UR10][R160.64] ;  /* 0x0000000aa0c27981 */ /* 0x000122000c1e1500 */
[----:B-----5:R-:W-:-:S03]  /*9540*/  IMAD.WIDE R158, R9, 0x2, R234 ;  /* 0x00000002099e7825 */ /* 0x020fc600078e02ea */
[----:B------:R1:W5:Y:S04]  /*9550*/  LDG.E.U16 R196, desc[UR10][R162.64] ;  /* 0x0000000aa2c47981 */ /* 0x000368000c1e1500 */
[----:B------:R2:W4:Y:S01]  /*9560*/  LDG.E.U16 R216, desc[UR10][R158.64] ;  /* 0x0000000a9ed87981 */ /* 0x000522000c1e1500 */
[----:B0-----:R-:W-:-:S03]  /*9570*/  IMAD.WIDE R160, R9, 0x2, R230 ;  /* 0x0000000209a07825 */ /* 0x001fc600078e02e6 */
[----:B------:R-:W4:Y:S01]  /*9580*/  LDL.64 R230, [R1+0x50] ;  /* 0x0000500001e67983 */ /* 0x000f220000100a00 */
[----:B-1----:R-:W-:-:S03]  /*9590*/  IMAD.WIDE R162, R9, 0x2, R226 ;  /* 0x0000000209a27825 */ /* 0x002fc600078e02e2 */
[----:B------:R-:W5:Y:S04]  /*95a0*/  LDL.64 R226, [R1+0x30] ;  /* 0x0000300001e27983 */ /* 0x000f680000100a00 */
[----:B------:R0:W5:Y:S04]  /*95b0*/  LDG.E.U16 R200, desc[UR10][R160.64] ;  /* 0x0000000aa0c87981 */ /* 0x000168000c1e1500 */
[----:B------:R1:W5:Y:S04]  /*95c0*/  LDG.E.U16 R202, desc[UR10][R162.64] ;  /* 0x0000000aa2ca7981 */ /* 0x000368000c1e1500 */
[----:B------:R-:W5:Y:S01]  /*95d0*/  LDL.64 R234, [R1+0x88] ;  /* 0x0000880001ea7983 */ /* 0x000f620000100a00 */
[----:B--2---:R-:W-:-:S05]  /*95e0*/  IMAD.WIDE R158, R9, 0x2, R222 ;  /* 0x00000002099e7825 */ /* 0x004fca00078e02de */
[----:B------:R-:W2:Y:S04]  /*95f0*/  LDG.E.U16 R222, desc[UR10][R158.64] ;  /* 0x0000000a9ede7981 */ /* 0x000ea8000c1e1500 */
[----:B------:R-:W2:Y:S01]  /*9600*/  LDL.64 R158, [R1+0x128] ;  /* 0x00012800019e7983 */ /* 0x000ea20000100a00 */
[----:B0-----:R-:W-:-:S04]  /*9610*/  IMAD.WIDE R160, R9, 0x2, R250 ;  /* 0x0000000209a07825 */ /* 0x001fc800078e02fa */
[C---:B-1----:R-:W-:Y:S01]  /*9620*/  IMAD.WIDE R162, R9.reuse, 0x2, R232 ;  /* 0x0000000209a27825 */ /* 0x042fe200078e02e8 */
[----:B------:R3:W2:Y:S04]  /*9630*/  LDG.E.U16 R206, desc[UR10][R160.64] ;  /* 0x0000000aa0ce7981 */ /* 0x0006a8000c1e1500 */
[----:B------:R0:W2:Y:S01]  /*9640*/  LDG.E.U16 R208, desc[UR10][R162.64] ;  /* 0x0000000aa2d07981 */ /* 0x0000a2000c1e1500 */
[----:B---3--:R-:W-:-:S03]  /*9650*/  IMAD.WIDE R160, R9, 0x2, R242 ;  /* 0x0000000209a07825 */ /* 0x008fc600078e02f2 */
[----:B------:R-:W3:Y:S01]  /*9660*/  LDL.64 R242, [R1+0x28] ;  /* 0x0000280001f27983 */ /* 0x000ee20000100a00 */
[----:B0-----:R-:W-:-:S03]  /*9670*/  IMAD.WIDE R162, R9, 0x2, R238 ;  /* 0x0000000209a27825 */ /* 0x001fc600078e02ee */
[----:B------:R4:W3:Y:S04]  /*9680*/  LDG.E.U16 R212, desc[UR10][R160.64] ;  /* 0x0000000aa0d47981 */ /* 0x0008e8000c1e1500 */
[----:B------:R5:W3:Y:S04]  /*9690*/  LDG.E.U16 R214, desc[UR10][R162.64] ;  /* 0x0000000aa2d67981 */ /* 0x000ae8000c1e1500 */
[----:B------:R-:W3:Y:S01]  /*96a0*/  LDL.64 R238, [R1+0xa8] ;  /* 0x0000a80001ee7983 */ /* 0x000ee20000100a00 */
[----:B----4-:R-:W-:-:S03]  /*96b0*/  IMAD.WIDE R160, R9, 0x2, R230 ;  /* 0x0000000209a07825 */ /* 0x010fc600078e02e6 */
[----:B------:R-:W4:Y:S01]  /*96c0*/  LDL.64 R230, [R1+0xe8] ;  /* 0x0000e80001e67983 */ /* 0x000f220000100a00 */
[----:B-----5:R-:W-:-:S03]  /*96d0*/  IMAD.WIDE R162, R9, 0x2, R226 ;  /* 0x0000000209a27825 */ /* 0x020fc600078e02e2 */
[----:B------:R0:W5:Y:S04]  /*96e0*/  LDG.E.U16 R218, desc[UR10][R160.64] ;  /* 0x0000000aa0da7981 */ /* 0x000168000c1e1500 */
[----:B------:R1:W3:Y:S01]  /*96f0*/  LDG.E.U16 R220, desc[UR10][R162.64] ;  /* 0x0000000aa2dc7981 */ /* 0x0002e2000c1e1500 */
[----:B--2---:R-:W-:-:S05]  /*9700*/  IMAD.WIDE R158, R9, 0x2, R158 ;  /* 0x00000002099e7825 */ /* 0x004fca00078e029e */
[----:B------:R-:W2:Y:S04]  /*9710*/  LDG.E.U16 R227, desc[UR10][R158.64] ;  /* 0x0000000a9ee37981 */ /* 0x000ea8000c1e1500 */
[----:B------:R-:W2:Y:S01]  /*9720*/  LDL.64 R158, [R1+0xc8] ;  /* 0x0000c800019e7983 */ /* 0x000ea20000100a00 */
[----:B0-----:R-:W-:-:S04]  /*9730*/  IMAD.WIDE R160, R9, 0x2, R244 ;  /* 0x0000000209a07825 */ /* 0x001fc800078e02f4 */
[C---:B-1----:R-:W-:Y:S01]  /*9740*/  IMAD.WIDE R162, R9.reuse, 0x2, R228 ;  /* 0x0000000209a27825 */ /* 0x042fe200078e02e4 */
[----:B------:R0:W5:Y:S04]  /*9750*/  LDG.E.U16 R223, desc[UR10][R160.64] ;  /* 0x0000000aa0df7981 */ /* 0x000168000c1e1500 */
[----:B------:R4:W5:Y:S01]  /*9760*/  LDG.E.U16 R226, desc[UR10][R162.64] ;  /* 0x0000000aa2e27981 */ /* 0x000962000c1e1500 */
[----:B0-----:R-:W-:-:S03]  /*9770*/  IMAD.WIDE R160, R9, 0x2, R246 ;  /* 0x0000000209a07825 */ /* 0x001fc600078e02f6 */
[----:B------:R-:W5:Y:S01]  /*9780*/  LDL.64 R246, [R1+0x8] ;  /* 0x0000080001f67983 */ /* 0x000f620000100a00 */
[----:B----4-:R-:W-:-:S03]  /*9790*/  IMAD.WIDE R162, R9, 0x2, R230 ;  /* 0x0000000209a27825 */ /* 0x010fc600078e02e6 */
[----:B------:R3:W4:Y:S04]  /*97a0*/  LDG.E.U16 R230, desc[UR10][R160.64] ;  /* 0x0000000aa0e67981 */ /* 0x000728000c1e1500 */
[----:B------:R0:W4:Y:S01]  /*97b0*/  LDG.E.U16 R231, desc[UR10][R162.64] ;  /* 0x0000000aa2e77981 */ /* 0x000122000c1e1500 */
[----:B---3--:R-:W-:-:S04]  /*97c0*/  IMAD.WIDE R160, R9, 0x2, R238 ;  /* 0x0000000209a07825 */ /* 0x008fc800078e02ee */
[C---:B0-----:R-:W-:Y:S02]  /*97d0*/  IMAD.WIDE R162, R9.reuse, 0x2, R234 ;  /* 0x0000000209a27825 */ /* 0x041fe400078e02ea */
[----:B------:R-:W3:Y:S04]  /*97e0*/  LDG.E.U16 R235, desc[UR10][R160.64] ;  /* 0x0000000aa0eb7981 */ /* 0x000ee8000c1e1500 */
[----:B------:R0:W3:Y:S04]  /*97f0*/  LDG.E.U16 R238, desc[UR10][R162.64] ;  /* 0x0000000aa2ee7981 */ /* 0x0000e8000c1e1500 */
[----:B------:R-:W3:Y:S01]  /*9800*/  LDL.64 R160, [R1+0x48] ;  /* 0x0000480001a07983 */ /* 0x000ee20000100a00 */
[----:B--2---:R-:W-:-:S05]  /*9810*/  IMAD.WIDE R158, R9, 0x2, R158 ;  /* 0x00000002099e7825 */ /* 0x004fca00078e029e */
[----:B------:R-:W2:Y:S04]  /*9820*/  LDG.E.U16 R234, desc[UR10][R158.64] ;  /* 0x0000000a9eea7981 */ /* 0x000ea8000c1e1500 */
[----:B------:R-:W2:Y:S01]  /*9830*/  LDL.64 R158, [R1+0x68] ;  /* 0x00006800019e7983 */ /* 0x000ea20000100a00 */
[----:B0-----:R-:W-:-:S05]  /*9840*/  IMAD.WIDE R162, R9, 0x2, R242 ;  /* 0x0000000209a27825 */ /* 0x001fca00078e02f2 */
[----:B------:R0:W4:Y:S02]  /*9850*/  LDG.E.U16 R243, desc[UR10][R162.64] ;  /* 0x0000000aa2f37981 */ /* 0x000124000c1e1500 */
[----:B0-----:R-:W-:-:S05]  /*9860*/  IMAD.WIDE R162, R9, 0x2, R224 ;  /* 0x0000000209a27825 */ /* 0x001fca00078e02e0 */
[----:B------:R-:W4:Y:S01]  /*9870*/  LDG.E.U16 R248, desc[UR10][R162.64] ;  /* 0x0000000aa2f87981 */ /* 0x000f22000c1e1500 */
[----:B---3--:R-:W-:-:S05]  /*9880*/  IMAD.WIDE R160, R9, 0x2, R160 ;  /* 0x0000000209a07825 */ /* 0x008fca00078e02a0 */
[----:B------:R0:W3:Y:S02]  /*9890*/  LDG.E.U16 R242, desc[UR10][R160.64] ;  /* 0x0000000aa0f27981 */ /* 0x0000e4000c1e1500 */
[C---:B0-----:R-:W-:Y:S01]  /*98a0*/  IMAD.WIDE R160, R9.reuse, 0x2, R240 ;  /* 0x0000000209a07825 */ /* 0x041fe200078e02f0 */
[----:B------:R-:W0:Y:S03]  /*98b0*/  S2R R163, SR_TID.X ;  /* 0x0000000000a37919 */ /* 0x000e260000002100 */
[----:B--2---:R-:W-:-:S05]  /*98c0*/  IMAD.WIDE R158, R9, 0x2, R158 ;  /* 0x00000002099e7825 */ /* 0x004fca00078e029e */
[----:B------:R5:W2:Y:S02]  /*98d0*/  LDG.E.U16 R239, desc[UR10][R158.64] ;  /* 0x0000000a9eef7981 */ /* 0x000aa4000c1e1500 */
[----:B-----5:R-:W-:Y:S02]  /*98e0*/  IMAD.WIDE R158, R9, 0x2, R246 ;  /* 0x00000002099e7825 */ /* 0x020fe400078e02f6 */
[----:B------:R1:W5:Y:S04]  /*98f0*/  LDG.E.U16 R247, desc[UR10][R160.64] ;  /* 0x0000000aa0f77981 */ /* 0x000368000c1e1500 */
[----:B------:R0:W2:Y:S04]  /*9900*/  LDG.E.U16 R246, desc[UR10][R158.64] ;  /* 0x0000000a9ef67981 */ /* 0x0000a8000c1e1500 */
[----:B-1----:R-:W-:Y:S04]  /*9910*/  LDS R160, [R171] ;  /* 0x00000000aba07984 */ /* 0x002fe80000000800 */
[----:B------:R-:W1:Y:S01]  /*9920*/  LDS R161, [R171+0x80] ;  /* 0x00008000aba17984 */ /* 0x000e620000000800 */
[----:B0-----:R-:W-:Y:S01]  /*9930*/  FADD R158, -R0, R183 ;  /* 0x000000b7009e7221 */ /* 0x001fe20000000100 */
[----:B------:R-:W-:-:S03]  /*9940*/  FADD R159, -R2, R179 ;  /* 0x000000b3029f7221 */ /* 0x000fc60000000100 */
[----:B------:R-:W-:Y:S01]  /*9950*/  FMUL R158, R158, 1.4426950216293334961 ;  /* 0x3fb8aa3b9e9e7820 */ /* 0x000fe20000400000 */
[----:B------:R-:W-:-:S05]  /*9960*/  FMUL R159, R159, 1.4426950216293334961 ;  /* 0x3fb8aa3b9f9f7820 */ /* 0x000fca0000400000 */
[----:B------:R-:W-:Y:S08]  /*9970*/  MUFU.EX2 R158, R158 ;  /* 0x0000009e009e7308 */ /* 0x000ff00000000800 */
[----:B------:R-:W1:Y:S01]  /*9980*/  MUFU.EX2 R159, R159 ;  /* 0x0000009f009f7308 */ /* 0x000e620000000800 */
[----:B------:R-:W-:Y:S02]  /*9990*/  IMAD.SHL.U32 R162, R163, 0x80, RZ ;  /* 0x00000080a3a27824 */ /* 0x000fe400078e00ff */
[----:B-1----:R-:W-:Y:S01]  /*99a0*/  FFMA2 R160, R176.F32x2.HI_LO, R158.F32x2.HI_LO, R160.F32x2.HI_LO ;  /* 0x0000009eb0a07249 */ /* 0x002fe200000000a0 */
[----:B------:R-:W-:-:S02]  /*99b0*/  LOP3.LUT R176, R163, 0x7, RZ, 0xc0, !PT ;  /* 0x00000007a3b07812 */ /* 0x000fc400078ec0ff */
[----:B------:R-:W-:Y:S02]  /*99c0*/  SHF.R.S32.HI R177, RZ, 0x6, R249 ;  /* 0x00000006ffb17819 */ /* 0x000fe400000114f9 */
[----:B------:R-:W-:Y:S02]  /*99d0*/  SHF.L.U32 R176, R176, 0x4, RZ ;  /* 0x00000004b0b07819 */ /* 0x000fe400000006ff */
[----:B------:R-:W-:Y:S02]  /*99e0*/  LOP3.LUT R249, R249, 0x3f, RZ, 0xc0, !PT ;  /* 0x0000003ff9f97812 */ /* 0x000fe400078ec0ff */
[----:B------:R-:W-:Y:S02]  /*99f0*/  LOP3.LUT R176, R176, 0x780, R162, 0xf8, !PT ;  /* 0x00000780b0b07812 */ /* 0x000fe400078ef8a2 */
[----:B------:R-:W-:Y:S02]  /*9a00*/  SGXT R162, R177, 0x1 ;  /* 0x00000001b1a2781a */ /* 0x000fe40000000200 */
[----:B------:R-:W-:-:S02]  /*9a10*/  SHF.L.U32 R177, R249, 0x1, RZ ;  /* 0x00000001f9b17819 */ /* 0x000fc400000006ff */
[----:B------:R-:W-:Y:S02]  /*9a20*/  LOP3.LUT R176, R176, 0x10, R163, 0x78, !PT ;  /* 0x00000010b0b07812 */ /* 0x000fe400078e78a3 */
[----:B------:R-:W-:Y:S01]  /*9a30*/  LOP3.LUT R177, R177, 0x90, R162, 0x78, !PT ;  /* 0x00000090b1b17812 */ /* 0x000fe200078e78a2 */
[----:B------:R-:W-:Y:S04]  /*9a40*/  LDS R163, [R171+0x180] ;  /* 0x00018000aba37984 */ /* 0x000fe80000000800 */
[----:B------:R-:W-:Y:S01]  /*9a50*/  LDS R162, [R171+0x100] ;  /* 0x00010000aba27984 */ /* 0x000fe20000000800 */
[----:B------:R-:W-:Y:S01]  /*9a60*/  BAR.SYNC.DEFER_BLOCKING 0x0 ;  /* 0x0000000000007b1d */ /* 0x000fe20000010000 */
[----:B------:R-:W-:Y:S02]  /*9a70*/  F2FP.BF16.F32.PACK_AB R213, R213, R215 ;  /* 0x000000d7d5d5723e */ /* 0x000fe400000010ff */
[----:B------:R-:W-:-:S02]  /*9a80*/  F2FP.BF16.F32.PACK_AB R215, R205, R207 ;  /* 0x000000cfcdd7723e */ /* 0x000fc400000010ff */
[----:B------:R-:W-:Y:S02]  /*9a90*/  F2FP.BF16.F32.PACK_AB R197, R197, R199 ;  /* 0x000000c7c5c5723e */ /* 0x000fe400000010ff */
[----:B------:R-:W-:Y:S01]  /*9aa0*/  F2FP.BF16.F32.PACK_AB R199, R189, R191 ;  /* 0x000000bfbdc7723e */ /* 0x000fe200000010ff */
[----:B------:R0:W-:Y:S04]  /*9ab0*/  STS.U16 [R177+UR6+0x400], R5 ;  /* 0x00040005b1007988 */ /* 0x0001e80008000406 */
[----:B------:R1:W-:Y:S01]  /*9ac0*/  STS.U16 [R177+UR6+0x800], R10 ;  /* 0x0008000ab1007988 */ /* 0x0003e20008000406 */
[----:B0-----:R-:W-:-:S03]  /*9ad0*/  LOP3.LUT R5, R177, 0x20, RZ, 0x3c, !PT ;  /* 0x00000020b1057812 */ /* 0x001fc600078e3cff */
[----:B------:R-:W-:Y:S01]  /*9ae0*/  STS.U16 [R177+UR6], R169 ;  /* 0x000000a9b1007988 */ /* 0x000fe20008000406 */
[----:B-1----:R-:W-:-:S03]  /*9af0*/  LOP3.LUT R10, R177, 0x40, RZ, 0x3c, !PT ;  /* 0x00000040b10a7812 */ /* 0x002fc600078e3cff */
        /* <DEDUP_REMOVED lines=57> */
[----:B------:R-:W-:Y:S04]  /*9e90*/  STS.U16 [R5+UR6+0x6d00], R200 ;  /* 0x006d00c805007988 */ /* 0x000fe80008000406 */
[----:B------:R-:W-:Y:S01]  /*9ea0*/  STS.U16 [R5+UR6+0x7100], R202 ;  /* 0x007100ca05007988 */ /* 0x000fe20008000406 */
[----:B0-----:R-:W-:-:S03]  /*9eb0*/  F2FP.BF16.F32.PACK_AB R196, R201, R203 ;  /* 0x000000cbc9c4723e */ /* 0x001fc600000010ff */
[----:B------:R-:W-:Y:S01]  /*9ec0*/  STS.U16 [R5+UR6+0x7500], R204 ;  /* 0x007500cc05007988 */ /* 0x000fe20008000406 */
[----:B-1----:R-:W-:-:S03]  /*9ed0*/  F2FP.BF16.F32.PACK_AB R198, R193, R195 ;  /* 0x000000c3c1c6723e */ /* 0x002fc600000010ff */
[----:B------:R-:W-:Y:S04]  /*9ee0*/  STS.U16 [R5+UR6+0x7900], R206 ;  /* 0x007900ce05007988 */ /* 0x000fe80008000406 */
[----:B------:R-:W-:Y:S04]  /*9ef0*/  STS.U16 [R5+UR6+0x7d00], R208 ;  /* 0x007d00d005007988 */ /* 0x000fe80008000406 */
[----:B------:R0:W-:Y:S04]  /*9f00*/  STS.U16 [R10+UR6+0x6200], R212 ;  /* 0x006200d40a007988 */ /* 0x0001e80008000406 */
[----:B------:R1:W-:Y:S01]  /*9f10*/  STS.U16 [R10+UR6+0x6600], R214 ;  /* 0x006600d60a007988 */ /* 0x0003e20008000406 */
[----:B0-----:R-:W-:-:S03]  /*9f20*/  F2FP.BF16.F32.PACK_AB R212, R217, R219 ;  /* 0x000000dbd9d4723e */ /* 0x001fc600000010ff */
[----:B------:R-:W-:Y:S01]  /*9f30*/  STS.U16 [R10+UR6+0x200], R166 ;  /* 0x000200a60a007988 */ /* 0x000fe20008000406 */
[----:B-1----:R-:W-:-:S03]  /*9f40*/  F2FP.BF16.F32.PACK_AB R214, R209, R211 ;  /* 0x000000d3d1d6723e */ /* 0x002fc600000010ff */
        /* <DEDUP_REMOVED lines=50> */
[----:B----4-:R-:W-:Y:S04]  /*a270*/  STS.U16 [R177+UR6+0x5700], R230 ;  /* 0x005700e6b1007988 */ /* 0x010fe80008000406 */
[----:B------:R-:W-:Y:S04]  /*a280*/  STS.U16 [R177+UR6+0x5b00], R231 ;  /* 0x005b00e7b1007988 */ /* 0x000fe80008000406 */
[----:B------:R-:W-:Y:S04]  /*a290*/  STS.U16 [R177+UR6+0x5f00], R234 ;  /* 0x005f00eab1007988 */ /* 0x000fe80008000406 */
[----:B------:R-:W-:Y:S04]  /*a2a0*/  STS.U16 [R177+UR6+0x6300], R235 ;  /* 0x006300ebb1007988 */ /* 0x000fe80008000406 */
[----:B------:R-:W-:Y:S04]  /*a2b0*/  STS.U16 [R177+UR6+0x6700], R238 ;  /* 0x006700eeb1007988 */ /* 0x000fe80008000406 */
[----:B--2---:R-:W-:Y:S04]  /*a2c0*/  STS.U16 [R177+UR6+0x6b00], R239 ;  /* 0x006b00efb1007988 */ /* 0x004fe80008000406 */
[----:B---3--:R-:W-:Y:S04]  /*a2d0*/  STS.U16 [R177+UR6+0x6f00], R242 ;  /* 0x006f00f2b1007988 */ /* 0x008fe80008000406 */
[----:B------:R-:W-:Y:S04]  /*a2e0*/  STS.U16 [R177+UR6+0x7300], R243 ;  /* 0x007300f3b1007988 */ /* 0x000fe80008000406 */
[----:B------:R-:W-:Y:S04]  /*a2f0*/  STS.U16 [R177+UR6+0x7700], R246 ;  /* 0x007700f6b1007988 */ /* 0x000fe80008000406 */
[----:B-----5:R-:W-:Y:S04]  /*a300*/  STS.U16 [R177+UR6+0x7b00], R247 ;  /* 0x007b00f7b1007988 */ /* 0x020fe80008000406 */
[----:B------:R-:W-:Y:S04]  /*a310*/  STS.U16 [R177+UR6+0x7f00], R248 ;  /* 0x007f00f8b1007988 */ /* 0x000fe80008000406 */
[----:B------:R-:W-:Y:S04]  /*a320*/  STSM.16.M88.4 [R221+0xc000], R212 ;  /* 0x00c000d4dd007844 */ /* 0x000fe80000000200 */
[----:B------:R-:W-:Y:S01]  /*a330*/  STSM.16.M88.4 [R221+0xc800], R196 ;  /* 0x00c800c4dd007844 */ /* 0x000fe20000000200 */
[----:B------:R-:W-:Y:S01]  /*a340*/  BAR.SYNC.DEFER_BLOCKING 0x0 ;  /* 0x0000000000007b1d */ /* 0x000fe20000010000 */
[C---:B0-----:R-:W-:Y:S01]  /*a350*/  FMUL R36, R158.reuse, R72 ;  /* 0x000000489e247220 */ /* 0x041fe20000400000 */
[----:B------:R-:W-:Y:S01]  /*a360*/  FMUL R37, R158, R73 ;  /* 0x000000499e257220 */ /* 0x000fe20000400000 */
[C---:B------:R-:W-:Y:S01]  /*a370*/  FMUL R38, R159.reuse, R74 ;  /* 0x0000004a9f267220 */ /* 0x040fe20000400000 */
[----:B------:R-:W-:Y:S01]  /*a380*/  FMUL R39, R159, R75 ;  /* 0x0000004b9f277220 */ /* 0x000fe20000400000 */
[----:B------:R-:W-:Y:S01]  /*a390*/  FADD R11, -R4, R185 ;  /* 0x000000b9040b7221 */ /* 0x000fe20000000100 */
[----:B------:R-:W-:Y:S01]  /*a3a0*/  FADD R5, -R3, R187 ;  /* 0x000000bb03057221 */ /* 0x000fe20000000100 */
[----:B------:R-:W-:Y:S04]  /*a3b0*/  LDSM.16.M88.4 R136, [R176+UR6+0xc000] ;  /* 0x00c00006b088783b */ /* 0x000fe80008000200 */
[----:B------:R-:W0:Y:S04]  /*a3c0*/  LDSM.16.M88.4 R28, [R7+UR6] ;  /* 0x00000006071c783b */ /* 0x000e280008000200 */
[----:B------:R-:W1:Y:S04]  /*a3d0*/  LDSM.16.M88.4 R24, [R7+UR6+0x1000] ;  /* 0x001000060718783b */ /* 0x000e680008000200 */
[----:B------:R-:W2:Y:S04]  /*a3e0*/  LDSM.16.M88.4 R20, [R7+UR6+0x2000] ;  /* 0x002000060714783b */ /* 0x000ea80008000200 */
[----:B------:R-:W3:Y:S04]  /*a3f0*/  LDSM.16.M88.4 R12, [R7+UR6+0x3000] ;  /* 0x00300006070c783b */ /* 0x000ee80008000200 */
[----:B------:R-:W4:Y:S04]  /*a400*/  LDSM.16.M88.4 R16, [R7+UR6+0x4000] ;  /* 0x004000060710783b */ /* 0x000f280008000200 */
[----:B------:R-:W5:Y:S04]  /*a410*/  LDSM.16.M88.4 R32, [R7+UR6+0x5000] ;  /* 0x005000060720783b */ /* 0x000f680008000200 */
[----:B------:R-:W0:Y:S04]  /*a420*/  LDSM.16.M88.4 R40, [R7+UR6+0x6000] ;  /* 0x006000060728783b */ /* 0x000e280008000200 */
[----:B------:R-:W0:Y:S01]  /*a430*/  LDSM.16.M88.4 R72, [R7+UR6+0x7000] ;  /* 0x007000060748783b */ /* 0x000e220008000200 */
[----:B------:R-:W-:Y:S01]  /*a440*/  FMUL R11, R11, 1.4426950216293334961 ;  /* 0x3fb8aa3b0b0b7820 */ /* 0x000fe20000400000 */
[----:B------:R-:W-:-:S02]  /*a450*/  FMUL R5, R5, 1.4426950216293334961 ;  /* 0x3fb8aa3b05057820 */ /* 0x000fc40000400000 */
[----:B------:R-:W0:Y:S02]  /*a460*/  LDSM.16.M88.4 R124, [R176+UR6+0xc800] ;  /* 0x00c80006b07c783b */ /* 0x000e240008000200 */
[----:B------:R-:W0:Y:S08]  /*a470*/  MUFU.EX2 R10, R5 ;  /* 0x00000005000a7308 */ /* 0x000e300000000800 */
[----:B------:R-:W0:Y:S01]  /*a480*/  MUFU.EX2 R11, R11 ;  /* 0x0000000b000b7308 */ /* 0x000e220000000800 */
[C---:B------:R-:W-:Y:S01]  /*a490*/  FMUL R44, R158.reuse, R108 ;  /* 0x0000006c9e2c7220 */ /* 0x040fe20000400000 */
        /* <DEDUP_REMOVED lines=24> */
[----:B------:R-:W-:Y:S01]  /*a620*/  FMUL R93, R158, R93 ;  /* 0x0000005d9e5d7220 */ /* 0x000fe20000400000 */
[C---:B------:R-:W-:Y:S01]  /*a630*/  FMUL R94, R159.reuse, R94 ;  /* 0x0000005e9f5e7220 */ /* 0x040fe20000400000 */
[----:B------:R-:W-:Y:S01]  /*a640*/  FMUL R95, R159, R95 ;  /* 0x0000005f9f5f7220 */ /* 0x000fe20000400000 */
[----:B------:R-:W-:Y:S01]  /*a650*/  LOP3.LUT R116, R176, 0x20, RZ, 0x3c, !PT ;  /* 0x00000020b0747812 */ /* 0x000fe200078e3cff */
[C---:B0-----:R-:W-:Y:S01]  /*a660*/  HMMA.16816.F32.BF16 R36, R136.reuse, R28, R36 ;  /* 0x0000001c8824723c */ /* 0x041fe20000041824 */
[----:B------:R-:W-:Y:S01]  /*a670*/  LOP3.LUT R183, R7, 0x40, RZ, 0x3c, !PT ;  /* 0x0000004007b77812 */ /* 0x000fe200078e3cff */
[C---:B------:R-:W-:Y:S01]  /*a680*/  FMUL R108, R10.reuse, R48 ;  /* 0x000000300a6c7220 */ /* 0x040fe20000400000 */
[----:B------:R-:W0:Y:S05]  /*a690*/  LDC R5, c[0x0][0x3c4] ;  /* 0x0000f100ff057b82 */ /* 0x000e2a0000000800 */
[C---:B-1----:R-:W-:Y:S08]  /*a6a0*/  HMMA.16816.F32.BF16 R44, R136.reuse, R24, R44 ;  /* 0x00000018882c723c */ /* 0x042ff0000004182c */
[C---:B--2---:R-:W-:Y:S08]  /*a6b0*/  HMMA.16816.F32.BF16 R84, R136.reuse, R20, R84 ;  /* 0x000000148854723c */ /* 0x044ff00000041854 */
[C---:B---3--:R-:W-:Y:S08]  /*a6c0*/  HMMA.16816.F32.BF16 R88, R136.reuse, R12, R88 ;  /* 0x0000000c8858723c */ /* 0x048ff00000041858 */
[C---:B----4-:R-:W-:Y:S08]  /*a6d0*/  HMMA.16816.F32.BF16 R56, R136.reuse, R16, R56 ;  /* 0x000000108838723c */ /* 0x050ff00000041838 */
[C---:B-----5:R-:W-:Y:S08]  /*a6e0*/  HMMA.16816.F32.BF16 R104, R136.reuse, R32, R104 ;  /* 0x000000208868723c */ /* 0x060ff00000041868 */
[C---:B------:R-:W-:Y:S01]  /*a6f0*/  HMMA.16816.F32.BF16 R96, R136.reuse, R40, R96 ;  /* 0x000000288860723c */ /* 0x040fe20000041860 */
[C---:B------:R-:W-:Y:S01]  /*a700*/  FMUL R109, R10.reuse, R49 ;  /* 0x000000310a6d7220 */ /* 0x040fe20000400000 */
[C---:B------:R-:W-:Y:S01]  /*a710*/  FMUL R110, R11.reuse, R50 ;  /* 0x000000320b6e7220 */ /* 0x040fe20000400000 */
[C---:B------:R-:W-:Y:S01]  /*a720*/  FMUL R111, R11.reuse, R51 ;  /* 0x000000330b6f7220 */ /* 0x040fe20000400000 */
[C---:B------:R-:W-:Y:S01]  /*a730*/  FMUL R112, R10.reuse, R60 ;  /* 0x0000003c0a707220 */ /* 0x040fe20000400000 */
[C---:B------:R-:W-:Y:S01]  /*a740*/  FMUL R113, R10.reuse, R61 ;  /* 0x0000003d0a717220 */ /* 0x040fe20000400000 */
[C---:B------:R-:W-:Y:S01]  /*a750*/  FMUL R114, R11.reuse, R62 ;  /* 0x0000003e0b727220 */ /* 0x040fe20000400000 */
[C---:B------:R-:W-:Y:S01]  /*a760*/  FMUL R115, R11.reuse, R63 ;  /* 0x0000003f0b737220 */ /* 0x040fe20000400000 */
[----:B------:R-:W-:Y:S01]  /*a770*/  HMMA.16816.F32.BF16 R136, R136, R72, R92 ;  /* 0x000000488888723c */ /* 0x000fe2000004185c */
[C---:B------:R-:W-:Y:S01]  /*a780*/  FMUL R92, R10.reuse, R80 ;  /* 0x000000500a5c7220 */ /* 0x040fe20000400000 */
[C---:B------:R-:W-:Y:S01]  /*a790*/  FMUL R93, R10.reuse, R81 ;  /* 0x000000510a5d7220 */ /* 0x040fe20000400000 */
[C---:B------:R-:W-:Y:S01]  /*a7a0*/  FMUL R94, R11.reuse, R82 ;  /* 0x000000520b5e7220 */ /* 0x040fe20000400000 */
[C---:B------:R-:W-:Y:S01]  /*a7b0*/  FMUL R95, R11.reuse, R83 ;  /* 0x000000530b5f7220 */ /* 0x040fe20000400000 */
[C---:B------:R-:W-:Y:S01]  /*a7c0*/  FMUL R48, R10.reuse, R68 ;  /* 0x000000440a307220 */ /* 0x040fe20000400000 */
[----:B------:R-:W1:Y:S04]  /*a7d0*/  LDSM.16.M88.4 R80, [R116+UR6+0xc000] ;  /* 0x00c000067450783b */ /* 0x000e680008000200 */
[----:B------:R-:W2:Y:S01]  /*a7e0*/  LDSM.16.M88.4 R116, [R116+UR6+0xc800] ;  /* 0x00c800067474783b */ /* 0x000ea20008000200 */
[C---:B------:R-:W-:Y:S01]  /*a7f0*/  FMUL R49, R10.reuse, R69 ;  /* 0x000000450a317220 */ /* 0x040fe20000400000 */
[C---:B------:R-:W-:Y:S01]  /*a800*/  FMUL R50, R11.reuse, R70 ;  /* 0x000000460b327220 */ /* 0x040fe20000400000 */
[C---:B------:R-:W-:Y:S01]  /*a810*/  FMUL R51, R11.reuse, R71 ;  /* 0x000000470b337220 */ /* 0x040fe20000400000 */
[C---:B------:R-:W-:Y:S01]  /*a820*/  HMMA.16816.F32.BF16 R108, R124.reuse, R28, R108 ;  /* 0x0000001c7c6c723c */ /* 0x040fe2000004186c */
[C---:B------:R-:W-:Y:S01]  /*a830*/  FMUL R64, R10.reuse, R64 ;  /* 0x000000400a407220 */ /* 0x040fe20000400000 */
[C---:B------:R-:W-:Y:S01]  /*a840*/  FMUL R65, R10.reuse, R65 ;  /* 0x000000410a417220 */ /* 0x040fe20000400000 */
[C---:B------:R-:W-:Y:S01]  /*a850*/  FMUL R66, R11.reuse, R66 ;  /* 0x000000420b427220 */ /* 0x040fe20000400000 */
[C---:B------:R-:W-:Y:S01]  /*a860*/  FMUL R67, R11.reuse, R67 ;  /* 0x000000430b437220 */ /* 0x040fe20000400000 */
[----:B------:R-:W-:Y:S03]  /*a870*/  LDSM.16.M88.4 R120, [R183+UR6] ;  /* 0x00000006b778783b */ /* 0x000fe60008000200 */
        /* <DEDUP_REMOVED lines=13> */
[C---:B------:R-:W-:Y:S01]  /*a950*/  LOP3.LUT R24, R176.reuse, 0x40, RZ, 0x3c, !PT ;  /* 0x00000040b0187812 */ /* 0x040fe200078e3cff */
[C---:B------:R-:W-:Y:S01]  /*a960*/  HMMA.16816.F32.BF16 R68, R124.reuse, R20, R68 ;  /* 0x000000147c44723c */ /* 0x040fe20000041844 */
[----:B------:R-:W-:Y:S04]  /*a970*/  LDSM.16.M88.4 R52, [R183+UR6+0x5000] ;  /* 0x00500006b734783b */ /* 0x000fe80008000200 */
[----:B------:R-:W3:Y:S03]  /*a980*/  LDSM.16.M88.4 R140, [R24+UR6+0xc000] ;  /* 0x00c00006188c783b */ /* 0x000ee60008000200 */
[C---:B------:R-:W-:Y:S01]  /*a990*/  HMMA.16816.F32.BF16 R76, R124.reuse, R12, R76 ;  /* 0x0000000c7c4c723c */ /* 0x040fe2000004184c */
[----:B------:R-:W-:Y:S07]  /*a9a0*/  LDSM.16.M88.4 R60, [R183+UR6+0x6000] ;  /* 0x00600006b73c783b */ /* 0x000fee0008000200 */
[C---:B------:R-:W-:Y:S08]  /*a9b0*/  HMMA.16816.F32.BF16 R92, R124.reuse, R16, R92 ;  /* 0x000000107c5c723c */ /* 0x040ff0000004185c */
[C---:B------:R-:W-:Y:S08]  /*a9c0*/  HMMA.16816.F32.BF16 R100, R124.reuse, R32, R100 ;  /* 0x000000207c64723c */ /* 0x040ff00000041864 */
[C---:B------:R-:W-:Y:S08]  /*a9d0*/  HMMA.16816.F32.BF16 R112, R124.reuse, R40, R112 ;  /* 0x000000287c70723c */ /* 0x040ff00000041870 */
[----:B------:R-:W-:Y:S01]  /*a9e0*/  HMMA.16816.F32.BF16 R124, R124, R72, R64 ;  /* 0x000000487c7c723c */ /* 0x000fe20000041840 */
[----:B------:R-:W-:Y:S07]  /*a9f0*/  LDSM.16.M88.4 R64, [R183+UR6+0x7000] ;  /* 0x00700006b740783b */ /* 0x000fee0008000200 */
[C---:B-1----:R-:W-:Y:S01]  /*aa00*/  HMMA.16816.F32.BF16 R128, R80.reuse, R30, R36 ;  /* 0x0000001e5080723c */ /* 0x042fe20000041824 */
[----:B------:R-:W-:Y:S07]  /*aa10*/  LDSM.16.M88.4 R36, [R183+UR6+0x2000] ;  /* 0x00200006b724783b */ /* 0x000fee0008000200 */
[C---:B------:R-:W-:Y:S01]  /*aa20*/  HMMA.16816.F32.BF16 R132, R80.reuse, R26, R44 ;  /* 0x0000001a5084723c */ /* 0x040fe2000004182c */
[----:B------:R-:W1:Y:S07]  /*aa30*/  LDSM.16.M88.4 R44, [R183+UR6+0x1000] ;  /* 0x00100006b72c783b */ /* 0x000e6e0008000200 */
[C---:B------:R-:W-:Y:S08]  /*aa40*/  HMMA.16816.F32.BF16 R84, R80.reuse, R22, R84 ;  /* 0x000000165054723c */ /* 0x040ff00000041854 */
[C---:B------:R-:W-:Y:S08]  /*aa50*/  HMMA.16816.F32.BF16 R88, R80.reuse, R14, R88 ;  /* 0x0000000e5058723c */ /* 0x040ff00000041858 */
[C---:B------:R-:W-:Y:S08]  /*aa60*/  HMMA.16816.F32.BF16 R56, R80.reuse, R18, R56 ;  /* 0x000000125038723c */ /* 0x040ff00000041838 */
[C---:B------:R-:W-:Y:S08]  /*aa70*/  HMMA.16816.F32.BF16 R104, R80.reuse, R34, R104 ;  /* 0x000000225068723c */ /* 0x040ff00000041868 */
[C---:B------:R-:W-:Y:S08]  /*aa80*/  HMMA.16816.F32.BF16 R96, R80.reuse, R42, R96 ;  /* 0x0000002a5060723c */ /* 0x040ff00000041860 */
[----:B------:R-:W-:Y:S01]  /*aa90*/  HMMA.16816.F32.BF16 R136, R80, R74, R136 ;  /* 0x0000004a5088723c */ /* 0x000fe20000041888 */
[----:B------:R-:W-:Y:S07]  /*aaa0*/  LDSM.16.M88.4 R80, [R183+UR6+0x4000] ;  /* 0x00400006b750783b */ /* 0x000fee0008000200 */
[C---:B--2---:R-:W-:Y:S01]  /*aab0*/  HMMA.16816.F32.BF16 R108, R116.reuse, R30, R108 ;  /* 0x0000001e746c723c */ /* 0x044fe2000004186c */
[----:B------:R-:W2:Y:S07]  /*aac0*/  LDSM.16.M88.4 R28, [R183+UR6+0x3000] ;  /* 0x00300006b71c783b */ /* 0x000eae0008000200 */
[----:B------:R-:W-:Y:S01]  /*aad0*/  HMMA.16816.F32.BF16 R48, R116, R26, R48 ;  /* 0x0000001a7430723c */ /* 0x000fe20000041830 */
[----:B------:R-:W4:Y:S01]  /*aae0*/  LDSM.16.M88.4 R24, [R24+UR6+0xc800] ;  /* 0x00c800061818783b */ /* 0x000f220008000200 */
[----:B------:R-:W-:-:S06]  /*aaf0*/  LOP3.LUT R12, R176, 0x60, RZ, 0x3c, !PT ;  /* 0x00000060b00c7812 */ /* 0x000fcc00078e3cff */
[C---:B------:R-:W-:Y:S01]  /*ab00*/  HMMA.16816.F32.BF16 R68, R116.reuse, R22, R68 ;  /* 0x000000167444723c */ /* 0x040fe20000041844 */
[----:B------:R-:W5:Y:S07]  /*ab10*/  LDSM.16.M88.4 R20, [R12+UR6+0xc000] ;  /* 0x00c000060c14783b */ /* 0x000f6e0008000200 */
[C---:B------:R-:W-:Y:S01]  /*ab20*/  HMMA.16816.F32.BF16 R76, R116.reuse, R14, R76 ;  /* 0x0000000e744c723c */ /* 0x040fe2000004184c */
[----:B------:R-:W0:Y:S07]  /*ab30*/  LDSM.16.M88.4 R12, [R12+UR6+0xc800] ;  /* 0x00c800060c0c783b */ /* 0x000e2e0008000200 */
[C---:B------:R-:W-:Y:S08]  /*ab40*/  HMMA.16816.F32.BF16 R92, R116.reuse, R18, R92 ;  /* 0x00000012745c723c */ /* 0x040ff0000004185c */
[C---:B------:R-:W-:Y:S08]  /*ab50*/  HMMA.16816.F32.BF16 R100, R116.reuse, R34, R100 ;  /* 0x000000227464723c */ /* 0x040ff00000041864 */
[C---:B------:R-:W-:Y:S08]  /*ab60*/  HMMA.16816.F32.BF16 R112, R116.reuse, R42, R112 ;  /* 0x0000002a7470723c */ /* 0x040ff00000041870 */
[----:B------:R-:W-:Y:S08]  /*ab70*/  HMMA.16816.F32.BF16 R124, R116, R74, R124 ;  /* 0x0000004a747c723c */ /* 0x000ff0000004187c */
[C---:B---3--:R-:W-:Y:S08]  /*ab80*/  HMMA.16816.F32.BF16 R128, R140.reuse, R120, R128 ;  /* 0x000000788c80723c */ /* 0x048ff00000041880 */
[C---:B-1----:R-:W-:Y:S08]  /*ab90*/  HMMA.16816.F32.BF16 R132, R140.reuse, R44, R132 ;  /* 0x0000002c8c84723c */ /* 0x042ff00000041884 */
[C---:B------:R-:W-:Y:S08]  /*aba0*/  HMMA.16816.F32.BF16 R84, R140.reuse, R36, R84 ;  /* 0x000000248c54723c */ /* 0x040ff00000041854 */
[C---:B--2---:R-:W-:Y:S08]  /*abb0*/  HMMA.16816.F32.BF16 R88, R140.reuse, R28, R88 ;  /* 0x0000001c8c58723c */ /* 0x044ff00000041858 */
[C---:B------:R-:W-:Y:S08]  /*abc0*/  HMMA.16816.F32.BF16 R56, R140.reuse, R80, R56 ;  /* 0x000000508c38723c */ /* 0x040ff00000041838 */
[C---:B------:R-:W-:Y:S08]  /*abd0*/  HMMA.16816.F32.BF16 R104, R140.reuse, R52, R104 ;  /* 0x000000348c68723c */ /* 0x040ff00000041868 */
[C---:B------:R-:W-:Y:S08]  /*abe0*/  HMMA.16816.F32.BF16 R96, R140.reuse, R60, R96 ;  /* 0x0000003c8c60723c */ /* 0x040ff00000041860 */
[----:B------:R-:W-:Y:S08]  /*abf0*/  HMMA.16816.F32.BF16 R136, R140, R64, R136 ;  /* 0x000000408c88723c */ /* 0x000ff00000041888 */
[C---:B----4-:R-:W-:Y:S08]  /*ac00*/  HMMA.16816.F32.BF16 R16, R24.reuse, R120, R108 ;  /* 0x000000781810723c */ /* 0x050ff0000004186c */
[C---:B------:R-:W-:Y:S08]  /*ac10*/  HMMA.16816.F32.BF16 R32, R24.reuse, R44, R48 ;  /* 0x0000002c1820723c */ /* 0x040ff00000041830 */
[C---:B------:R-:W-:Y:S08]  /*ac20*/  HMMA.16816.F32.BF16 R40, R24.reuse, R36, R68 ;  /* 0x000000241828723c */ /* 0x040ff00000041844 */
[C---:B------:R-:W-:Y:S08]  /*ac30*/  HMMA.16816.F32.BF16 R116, R24.reuse, R28, R76 ;  /* 0x0000001c1874723c */ /* 0x040ff0000004184c */
[C---:B------:R-:W-:Y:S08]  /*ac40*/  HMMA.16816.F32.BF16 R140, R24.reuse, R80, R92 ;  /* 0x00000050188c723c */ /* 0x040ff0000004185c */
[C---:B------:R-:W-:Y:S08]  /*ac50*/  HMMA.16816.F32.BF16 R144, R24.reuse, R52, R100 ;  /* 0x000000341890723c */ /* 0x040ff00000041864 */
[C---:B------:R-:W-:Y:S08]  /*ac60*/  HMMA.16816.F32.BF16 R112, R24.reuse, R60, R112 ;  /* 0x0000003c1870723c */ /* 0x040ff00000041870 */
[----:B------:R-:W-:Y:S01]  /*ac70*/  HMMA.16816.F32.BF16 R124, R24, R64, R124 ;  /* 0x00000040187c723c */ /* 0x000fe2000004187c */
[----:B------:R-:W1:Y:S01]  /*ac80*/  LDC R24, c[0x0][0x3d4] ;  /* 0x0000f500ff187b82 */ /* 0x000e620000000800 */
[----:B------:R-:W-:-:S06]  /*ac90*/  UIADD3 UR4, UPT, UPT, UR4, 0x40, URZ ;  /* 0x0000004004047890 */ /* 0x000fcc000fffe0ff */
[C---:B-----5:R-:W-:Y:S08]  /*aca0*/  HMMA.16816.F32.BF16 R56, R20.reuse, R82, R56 ;  /* 0x000000521438723c */ /* 0x060ff00000041838 */
[C---:B------:R-:W-:Y:S08]  /*acb0*/  HMMA.16816.F32.BF16 R104, R20.reuse, R54, R104 ;  /* 0x000000361468723c */ /* 0x040ff00000041868 */
[C---:B------:R-:W-:Y:S08]  /*acc0*/  HMMA.16816.F32.BF16 R96, R20.reuse, R62, R96 ;  /* 0x0000003e1460723c */ /* 0x040ff00000041860 */
[----:B------:R-:W-:Y:S01]  /*acd0*/  HMMA.16816.F32.BF16 R92, R20, R66, R136 ;  /* 0x00000042145c723c */ /* 0x000fe20000041888 */
[----:B------:R-:W-:-:S07]  /*ace0*/  UISETP.GE.AND UP0, UPT, UR4, UR12, UPT ;  /* 0x0000000c0400728c */ /* 0x000fce000bf06270 */
[C---:B------:R-:W-:Y:S08]  /*acf0*/  HMMA.16816.F32.BF16 R72, R20.reuse, R122, R128 ;  /* 0x0000007a1448723c */ /* 0x040ff00000041880 */
[C---:B------:R-:W-:Y:S08]  /*ad00*/  HMMA.16816.F32.BF16 R108, R20.reuse, R46, R132 ;  /* 0x0000002e146c723c */ /* 0x040ff00000041884 */
[C---:B------:R-:W-:Y:S08]  /*ad10*/  HMMA.16816.F32.BF16 R84, R20.reuse, R38, R84 ;  /* 0x000000261454723c */ /* 0x040ff00000041854 */
[----:B------:R-:W-:Y:S08]  /*ad20*/  HMMA.16816.F32.BF16 R88, R20, R30, R88 ;  /* 0x0000001e1458723c */ /* 0x000ff00000041858 */
[C---:B0-----:R-:W-:Y:S08]  /*ad30*/  HMMA.16816.F32.BF16 R48, R12.reuse, R122, R16 ;  /* 0x0000007a0c30723c */ /* 0x041ff00000041810 */
[C---:B------:R-:W-:Y:S08]  /*ad40*/  HMMA.16816.F32.BF16 R68, R12.reuse, R46, R32 ;  /* 0x0000002e0c44723c */ /* 0x040ff00000041820 */
[C---:B------:R-:W-:Y:S08]  /*ad50*/  HMMA.16816.F32.BF16 R76, R12.reuse, R38, R40 ;  /* 0x000000260c4c723c */ /* 0x040ff00000041828 */
[C---:B------:R-:W-:Y:S08]  /*ad60*/  HMMA.16816.F32.BF16 R100, R12.reuse, R30, R116 ;  /* 0x0000001e0c64723c */ /* 0x040ff00000041874 */
[C---:B------:R-:W-:Y:S08]  /*ad70*/  HMMA.16816.F32.BF16 R80, R12.reuse, R82, R140 ;  /* 0x000000520c50723c */ /* 0x040ff0000004188c */
[C---:B------:R-:W-:Y:S08]  /*ad80*/  HMMA.16816.F32.BF16 R52, R12.reuse, R54, R144 ;  /* 0x000000360c34723c */ /* 0x040ff00000041890 */
[C---:B------:R-:W-:Y:S08]  /*ad90*/  HMMA.16816.F32.BF16 R60, R12.reuse, R62, R112 ;  /* 0x0000003e0c3c723c */ /* 0x040ff00000041870 */
[----:B------:R-:W-:Y:S01]  /*ada0*/  HMMA.16816.F32.BF16 R64, R12, R66, R124 ;  /* 0x000000420c40723c */ /* 0x000fe2000004187c */
[----:B------:R-:W-:Y:S01]  /*adb0*/  FFMA2 R162, R180.F32x2.HI_LO, R10.F32x2.HI_LO, R162.F32x2.HI_LO ;  /* 0x0000000ab4a27249 */ /* 0x000fe200000000a2 */
[----:B-1----:R-:W-:Y:S01]  /*adc0*/  LEA R9, R24, R9, 0x6 ;  /* 0x0000000918097211 */ /* 0x002fe200078e30ff */
[----:B------:R-:W-:Y:S01]  /*add0*/  IMAD R8, R5, 0x40, R8 ;  /* 0x0000004005087824 */ /* 0x000fe200078e0208 */
[----:B------:R-:W-:Y:S01]  /*ade0*/  MOV R183, R0 ;  /* 0x0000000000b77202 */ /* 0x000fe20000000f00 */
[----:B------:R-:W-:Y:S01]  /*adf0*/  IMAD.MOV.U32 R187, RZ, RZ, R3 ;  /* 0x000000ffffbb7224 */ /* 0x000fe200078e0003 */
[----:B------:R-:W-:Y:S01]  /*ae00*/  MOV R179, R2 ;  /* 0x0000000200b37202 */ /* 0x000fe20000000f00 */
[----:B------:R-:W-:Y:S01]  /*ae10*/  IMAD.MOV.U32 R177, RZ, RZ, R161 ;  /* 0x000000ffffb17224 */ /* 0x000fe200078e00a1 */
[----:B------:R-:W-:-:S02]  /*ae20*/  MOV R185, R4 ;  /* 0x0000000400b97202 */ /* 0x000fc40000000f00 */
[----:B------:R-:W-:Y:S02]  /*ae30*/  MOV R176, R160 ;  /* 0x000000a000b07202 */ /* 0x000fe40000000f00 */
[----:B------:R-:W-:Y:S02]  /*ae40*/  MOV R180, R162 ;  /* 0x000000a200b47202 */ /* 0x000fe40000000f00 */
[----:B------:R-:W-:Y:S01]  /*ae50*/  MOV R181, R163 ;  /* 0x000000a300b57202 */ /* 0x000fe20000000f00 */
[----:B------:R-:W-:Y:S06]  /*ae60*/  BRA.U !UP0, `(.L_x_1) ;  /* 0xffffffa108187547 */ /* 0x000fec000b83ffff */
.L_x_0:
[----:B------:R-:W0:Y:S01]  /*ae70*/  S2R R10, SR_TID.X ;  /* 0x00000000000a7919 */ /* 0x000e220000002100 */
[----:B------:R-:W1:Y:S01]  /*ae80*/  LDC R7, c[0x0][0x3e8] ;  /* 0x0000fa00ff077b82 */ /* 0x000e620000000800 */
[C---:B------:R-:W-:Y:S01]  /*ae90*/  FSETP.GT.AND P1, PT, |R177|.reuse, 8.50705917302346158658e+37, PT ;  /* 0x7e800000b100780b */ /* 0x040fe20003f24200 */
[----:B------:R-:W-:Y:S01]  /*aea0*/  IMAD.MOV.U32 R17, RZ, RZ, R106 ;  /* 0x000000ffff117224 */ /* 0x000fe200078e006a */
[C---:B------:R-:W-:Y:S01]  /*aeb0*/  FSETP.GEU.AND P4, PT, |R177|.reuse, 1.175494350822287508e-38, PT ;  /* 0x00800000b100780b */ /* 0x040fe20003f8e200 */
[----:B------:R-:W-:Y:S01]  /*aec0*/  IMAD.MOV.U32 R42, RZ, RZ, R88 ;  /* 0x000000ffff2a7224 */ /* 0x000fe200078e0058 */
[----:B------:R-:W-:Y:S01]  /*aed0*/  FSETP.GEU.AND P2, PT, R177, 1.175494350822287508e-38, PT ;  /* 0x00800000b100780b */ /* 0x000fe20003f4e000 */
[----:B------:R-:W-:Y:S01]  /*aee0*/  IMAD.MOV.U32 R116, RZ, RZ, R73 ;  /* 0x000000ffff747224 */ /* 0x000fe200078e0049 */
[----:B------:R-:W-:Y:S01]  /*aef0*/  MOV R29, R75 ;  /* 0x0000004b001d7202 */ /* 0x000fe20000000f00 */
[----:B------:R-:W-:Y:S01]  /*af00*/  IMAD.MOV.U32 R75, RZ, RZ, R58 ;  /* 0x000000ffff4b7224 */ /* 0x000fe200078e003a */
[----:B------:R-:W-:Y:S01]  /*af10*/  MOV R31, R74 ;  /* 0x0000004a001f7202 */ /* 0x000fe20000000f00 */
[----:B------:R-:W-:Y:S01]  /*af20*/  IMAD.MOV.U32 R46, RZ, RZ, R108 ;  /* 0x000000ffff2e7224 */ /* 0x000fe200078e006c */
[----:B------:R-:W-:Y:S01]  /*af30*/  MOV R23, R110 ;  /* 0x0000006e00177202 */ /* 0x000fe20000000f00 */
[----:B------:R-:W-:Y:S01]  /*af40*/  IMAD.MOV.U32 R126, RZ, RZ, R84 ;  /* 0x000000ffff7e7224 */ /* 0x000fe200078e0054 */
[----:B------:R-:W-:Y:S01]  /*af50*/  MOV R25, R90 ;  /* 0x0000005a00197202 */ /* 0x000fe20000000f00 */
[----:B------:R-:W-:Y:S01]  /*af60*/  @P1 FMUL R29, R29, 0.25 ;  /* 0x3e8000001d1d1820 */ /* 0x000fe20000400000 */
[----:B------:R-:W-:Y:S01]  /*af70*/  MOV R21, R91 ;  /* 0x0000005b00157202 */ /* 0x000fe20000000f00 */
[----:B------:R-:W-:Y:S01]  /*af80*/  @P1 FMUL R95, R95, 0.25 ;  /* 0x3e8000005f5f1820 */ /* 0x000fe20000400000 */
[----:B------:R-:W-:Y:S01]  /*af90*/  FSETP.GT.AND P3, PT, |R176|, 8.50705917302346158658e+37, PT ;  /* 0x7e800000b000780b */ /* 0x000fe20003f64200 */
[----:B------:R-:W-:Y:S01]  /*afa0*/  @!P4 FMUL R29, R29, 16777216 ;  /* 0x4b8000001d1dc820 */ /* 0x000fe20000400000 */
[----:B------:R-:W-:Y:S01]  /*afb0*/  MOV R88, R56 ;  /* 0x0000003800587202 */ /* 0x000fe20000000f00 */
[----:B------:R-:W-:Y:S01]  /*afc0*/  @P1 FMUL R94, R94, 0.25 ;  /* 0x3e8000005e5e1820 */ /* 0x000fe20000400000 */
        /* <DEDUP_REMOVED lines=10> */
[C---:B0-----:R-:W-:Y:S01]  /*b070*/  IMAD.SHL.U32 R5, R10.reuse, 0x800, RZ ;  /* 0x000008000a057824 */ /* 0x041fe200078e00ff */
[C---:B------:R-:W-:Y:S01]  /*b080*/  LOP3.LUT R9, R10.reuse, 0x3f, RZ, 0xc0, !PT ;  /* 0x0000003f0a097812 */ /* 0x040fe200078ec0ff */
[----:B------:R-:W-:Y:S01]  /*b090*/  @P1 FMUL R111, R111, 0.25 ;  /* 0x3e8000006f6f1820 */ /* 0x000fe20000400000 */
[----:B------:R-:W-:Y:S01]  /*b0a0*/  SHF.R.U32.HI R28, RZ, 0x5, R10 ;  /* 0x00000005ff1c7819 */ /* 0x000fe2000001160a */
[----:B------:R-:W-:Y:S01]  /*b0b0*/  @P1 FMUL R23, R23, 0.25 ;  /* 0x3e80000017171820 */ /* 0x000fe20000400000 */
[----:B------:R-:W-:Y:S01]  /*b0c0*/  LOP3.LUT R6, R5, 0x3000, RZ, 0xc0, !PT ;  /* 0x0000300005067812 */ /* 0x000fe200078ec0ff */
[----:B------:R-:W-:Y:S01]  /*b0d0*/  @P1 FMUL R31, R31, 0.25 ;  /* 0x3e8000001f1f1820 */ /* 0x000fe20000400000 */
[----:B------:R-:W-:Y:S01]  /*b0e0*/  LOP3.LUT R5, R10, 0x40, RZ, 0xc0, !PT ;  /* 0x000000400a057812 */ /* 0x000fe200078ec0ff */
[----:B------:R-:W-:Y:S01]  /*b0f0*/  @!P4 FMUL R95, R95, 16777216 ;  /* 0x4b8000005f5fc820 */ /* 0x000fe20000400000 */
[----:B------:R-:W-:Y:S01]  /*b100*/  LEA R6, R9, R6, 0x4 ;  /* 0x0000000609067211 */ /* 0x000fe200078e20ff */
[----:B------:R-:W-:Y:S01]  /*b110*/  @!P4 FMUL R94, R94, 16777216 ;  /* 0x4b8000005e5ec820 */ /* 0x000fe20000400000 */
[----:B------:R-:W-:Y:S01]  /*b120*/  SHF.R.U32.HI R5, RZ, 0x1, R5 ;  /* 0x00000001ff057819 */ /* 0x000fe20000011605 */
[----:B------:R-:W-:Y:S01]  /*b130*/  @!P4 FMUL R99, R99, 16777216 ;  /* 0x4b8000006363c820 */ /* 0x000fe20000400000 */
[----:B------:R-:W-:Y:S01]  /*b140*/  SGXT.U32 R28, R28, 0x2 ;  /* 0x000000021c1c781a */ /* 0x000fe20000000000 */
[----:B------:R-:W-:Y:S01]  /*b150*/  @!P4 FMUL R98, R98, 16777216 ;  /* 0x4b8000006262c820 */ /* 0x000fe20000400000 */
[----:B------:R-:W-:Y:S01]  /*b160*/  LOP3.LUT R5, R6, R5, RZ, 0x3c, !PT ;  /* 0x0000000506057212 */ /* 0x000fe200078e3cff */
[----:B------:R-:W-:Y:S01]  /*b170*/  @!P4 FMUL R107, R107, 16777216 ;  /* 0x4b8000006b6bc820 */ /* 0x000fe20000400000 */
[----:B------:R-:W-:Y:S01]  /*b180*/  SHF.L.U32 R6, R10, 0x5, RZ ;  /* 0x000000050a067819 */ /* 0x000fe200000006ff */
[----:B-1----:R-:W-:Y:S01]  /*b190*/  IMAD R28, R28, R7, RZ ;  /* 0x000000071c1c7224 */ /* 0x002fe200078e02ff */
[----:B------:R-:W-:Y:S01]  /*b1a0*/  LOP3.LUT R8, R10, 0x7f, RZ, 0xc0, !PT ;  /* 0x0000007f0a087812 */ /* 0x000fe200078ec0ff */
[----:B------:R-:W-:Y:S01]  /*b1b0*/  @!P4 FMUL R17, R17, 16777216 ;  /* 0x4b8000001111c820 */ /* 0x000fe20000400000 */
[----:B------:R-:W-:Y:S01]  /*b1c0*/  LOP3.LUT R9, R6, 0xc60, RZ, 0xc0, !PT ;  /* 0x00000c6006097812 */ /* 0x000fe200078ec0ff */
[----:B------:R-:W-:Y:S01]  /*b1d0*/  FMUL R6, R177, 8388608 ;  /* 0x4b000000b1067820 */ /* 0x000fe20000400000 */
[----:B------:R-:W-:Y:S01]  /*b1e0*/  ISETP.GE.U32.AND P0, PT, R8, 0x20, PT ;  /* 0x000000200800780c */ /* 0x000fe20003f06070 */
[----:B------:R-:W-:Y:S01]  /*b1f0*/  @!P4 FMUL R59, R59, 16777216 ;  /* 0x4b8000003b3bc820 */ /* 0x000fe20000400000 */
[----:B------:R-:W-:Y:S01]  /*b200*/  SHF.L.U32 R8, R10, 0x4, RZ ;  /* 0x000000040a087819 */ /* 0x000fe200000006ff */
[----:B------:R-:W-:Y:S01]  /*b210*/  @!P4 FMUL R75, R75, 16777216 ;  /* 0x4b8000004b4bc820 */ /* 0x000fe20000400000 */
[----:B------:R-:W-:Y:S01]  /*b220*/  FSEL R6, R6, R177, !P2 ;  /* 0x000000b106067208 */ /* 0x000fe20005000000 */
[----:B------:R-:W-:Y:S01]  /*b230*/  @P1 FMUL R177, R177, 0.25 ;  /* 0x3e800000b1b11820 */ /* 0x000fe20000400000 */
[----:B------:R-:W-:Y:S01]  /*b240*/  LEA R30, R7, R28, 0x2 ;  /* 0x0000001c071e7211 */ /* 0x000fe200078e10ff */
[----:B------:R-:W-:Y:S01]  /*b250*/  @!P4 FMUL R21, R21, 16777216 ;  /* 0x4b8000001515c820 */ /* 0x000fe20000400000 */
[----:B------:R-:W-:Y:S01]  /*b260*/  LOP3.LUT R8, R8, 0x70, RZ, 0xc0, !PT ;  /* 0x0000007008087812 */ /* 0x000fe200078ec0ff */
[----:B------:R-:W-:Y:S01]  /*b270*/  @!P4 FMUL R177, R177, 16777216 ;  /* 0x4b800000b1b1c820 */ /* 0x000fe20000400000 */
[----:B------:R-:W-:Y:S01]  /*b280*/  LEA R32, R7, R30, 0x2 ;  /* 0x0000001e07207211 */ /* 0x000fe200078e10ff */
[----:B------:R-:W-:Y:S01]  /*b290*/  @!P4 FMUL R25, R25, 16777216 ;  /* 0x4b8000001919c820 */ /* 0x000fe20000400000 */
[----:B------:R-:W-:Y:S01]  /*b2a0*/  FSETP.GEU.AND P5, PT, |R176|, 1.175494350822287508e-38, PT ;  /* 0x00800000b000780b */ /* 0x000fe20003fae200 */
[----:B------:R-:W-:-:S02]  /*b2b0*/  VIADD R11, R8, UR6 ;  /* 0x00000006080b7c36 */ /* 0x000fc40008000000 */
[----:B------:R-:W-:Y:S01]  /*b2c0*/  @!P4 FMUL R87, R87, 16777216 ;  /* 0x4b8000005757c820 */ /* 0x000fe20000400000 */
[----:B------:R-:W0:Y:S01]  /*b2d0*/  MUFU.RCP R8, R177 ;  /* 0x000000b100087308 */ /* 0x000e220000001000 */
[----:B------:R-:W-:Y:S02]  /*b2e0*/  IMAD R34, R7, 0x4, R32 ;  /* 0x0000000407227824 */ /* 0x000fe400078e0220 */
[----:B------:R-:W-:Y:S01]  /*b2f0*/  @!P4 FMUL R86, R86, 16777216 ;  /* 0x4b8000005656c820 */ /* 0x000fe20000400000 */
[----:B------:R-:W-:Y:S01]  /*b300*/  @!P4 FMUL R111, R111, 16777216 ;  /* 0x4b8000006f6fc820 */ /* 0x000fe20000400000 */
[----:B------:R-:W-:Y:S01]  /*b310*/  @!P4 FMUL R23, R23, 16777216 ;  /* 0x4b8000001717c820 */ /* 0x000fe20000400000 */
[----:B------:R-:W-:Y:S01]  /*b320*/  @!P4 FMUL R31, R31, 16777216 ;  /* 0x4b8000001f1fc820 */ /* 0x000fe20000400000 */
[C---:B------:R-:W-:Y:S01]  /*b330*/  LEA R36, R7.reuse, R34, 0x2 ;  /* 0x0000002207247211 */ /* 0x040fe200078e10ff */
[----:B------:R-:W-:Y:S01]  /*b340*/  IMAD.MOV.U32 R14, RZ, RZ, R93 ;  /* 0x000000ffff0e7224 */ /* 0x000fe200078e005d */
[----:B------:R-:W-:Y:S01]  /*b350*/  MOV R120, R72 ;  /* 0x0000004800787202 */ /* 0x000fe20000000f00 */
[----:B------:R-:W-:Y:S01]  /*b360*/  @P3 FMUL R92, R92, 0.25 ;  /* 0x3e8000005c5c3820 */ /* 0x000fe20000400000 */
[----:B------:R-:W-:Y:S01]  /*b370*/  LEA R38, R7, R36, 0x2 ;  /* 0x0000002407267211 */ /* 0x000fe200078e10ff */
[----:B------:R-:W-:Y:S01]  /*b380*/  @P3 FMUL R14, R14, 0.25 ;  /* 0x3e8000000e0e3820 */ /* 0x000fe20000400000 */
[----:B------:R-:W-:Y:S01]  /*b390*/  MOV R44, R85 ;  /* 0x00000055002c7202 */ /* 0x000fe20000000f00 */
[----:B------:R-:W-:Y:S01]  /*b3a0*/  @P3 FMUL R97, R97, 0.25 ;  /* 0x3e80000061613820 */ /* 0x000fe20000400000 */
[C---:B------:R-:W-:Y:S01]  /*b3b0*/  LEA R56, R7.reuse, R38, 0x2 ;  /* 0x0000002607387211 */ /* 0x040fe200078e10ff */
[----:B------:R-:W-:Y:S01]  /*b3c0*/  @P3 FMUL R96, R96, 0.25 ;  /* 0x3e80000060603820 */ /* 0x000fe20000400000 */
[----:B------:R-:W-:Y:S01]  /*b3d0*/  MOV R40, R57 ;  /* 0x0000003900287202 */ /* 0x000fe20000000f00 */
[----:B0-----:R-:W-:Y:S01]  /*b3e0*/  FMUL R128, R8, R29 ;  /* 0x0000001d08807220 */ /* 0x001fe20000400000 */
[----:B------:R-:W-:Y:S01]  /*b3f0*/  LEA R58, R7, R56, 0x2 ;  /* 0x00000038073a7211 */ /* 0x000fe200078e10ff */
[C---:B------:R-:W-:Y:S01]  /*b400*/  FMUL R29, R176.reuse, 8388608 ;  /* 0x4b000000b01d7820 */ /* 0x040fe20000400000 */
[----:B------:R-:W-:Y:S01]  /*b410*/  MOV R20, R104 ;  /* 0x0000006800147202 */ /* 0x000fe20000000f00 */
[----:B------:R-:W-:Y:S01]  /*b420*/  @P3 FMUL R105, R105, 0.25 ;  /* 0x3e80000069693820 */ /* 0x000fe20000400000 */
[----:B------:R-:W-:Y:S01]  /*b430*/  FSETP.GEU.AND P4, PT, R176, 1.175494350822287508e-38, PT ;  /* 0x00800000b000780b */ /* 0x000fe20003f8e000 */
[----:B------:R-:W-:-:S02]  /*b440*/  IMAD R72, R7, 0x4, R58 ;  /* 0x0000000407487824 */ /* 0x000fc400078e023a */
[----:B------:R-:W-:Y:S01]  /*b450*/  @P3 FMUL R40, R40, 0.25 ;  /* 0x3e80000028283820 */ /* 0x000fe20000400000 */
[----:B------:R-:W-:Y:S01]  /*b460*/  @P3 FMUL R20, R20, 0.25 ;  /* 0x3e80000014143820 */ /* 0x000fe20000400000 */
[----:B------:R-:W-:Y:S01]  /*b470*/  FSEL R29, R29, R176, !P4 ;  /* 0x000000b01d1d7208 */ /* 0x000fe20006000000 */
        /* <DEDUP_REMOVED lines=10> */
[----:B------:R-:W-:Y:S01]  /*b520*/  FSETP.GT.AND P1, PT, |R181|, 8.50705917302346158658e+37, PT ;  /* 0x7e800000b500780b */ /* 0x000fe20003f24200 */
[----:B------:R-:W-:Y:S01]  /*b530*/  @!P5 FMUL R14, R14, 16777216 ;  /* 0x4b8000000e0ed820 */ /* 0x000fe20000400000 */
[----:B------:R-:W-:Y:S01]  /*b540*/  MOV R138, R68 ;  /* 0x00000044008a7202 */ /* 0x000fe20000000f00 */
[----:B------:R-:W-:Y:S01]  /*b550*/  @!P5 FMUL R92, R92, 16777216 ;  /* 0x4b8000005c5cd820 */ /* 0x000fe20000400000 */
[----:B------:R-:W-:Y:S01]  /*b560*/  LEA R68, R7, R72, 0x2 ;  /* 0x0000004807447211 */ /* 0x000fe200078e10ff */
[----:B------:R-:W-:Y:S01]  /*b570*/  @!P5 FMUL R97, R97, 16777216 ;  /* 0x4b8000006161d820 */ /* 0x000fe20000400000 */
        /* <DEDUP_REMOVED lines=14> */
[C---:B------:R-:W-:Y:S01]  /*b660*/  FSETP.GEU.AND P5, PT, |R181|.reuse, 1.175494350822287508e-38, PT ;  /* 0x00800000b500780b */ /* 0x040fe20003fae200 */
[C---:B------:R-:W-:Y:S01]  /*b670*/  FMUL R15, R8.reuse, R95 ;  /* 0x0000005f080f7220 */ /* 0x040fe20000400000 */
[----:B------:R-:W-:Y:S01]  /*b680*/  MOV R47, R79 ;  /* 0x0000004f002f7202 */ /* 0x000fe20000000f00 */
[C---:B------:R-:W-:Y:S01]  /*b690*/  FMUL R27, R8.reuse, R94 ;  /* 0x0000005e081b7220 */ /* 0x040fe20000400000 */
[----:B------:R-:W-:Y:S01]  /*b6a0*/  MOV R19, R83 ;  /* 0x0000005300137202 */ /* 0x000fe20000000f00 */
[C---:B------:R-:W-:Y:S01]  /*b6b0*/  FMUL R114, R8.reuse, R99 ;  /* 0x0000006308727220 */ /* 0x040fe20000400000 */
[----:B------:R-:W-:Y:S01]  /*b6c0*/  MOV R93, R50 ;  /* 0x00000032005d7202 */ /* 0x000fe20000000f00 */
[C---:B------:R-:W-:Y:S01]  /*b6d0*/  FMUL R98, R8.reuse, R98 ;  /* 0x0000006208627220 */ /* 0x040fe20000400000 */
[----:B------:R-:W-:Y:S01]  /*b6e0*/  MOV R136, R69 ;  /* 0x0000004500887202 */ /* 0x000fe20000000f00 */
        /* <DEDUP_REMOVED lines=11> */
[----:B------:R-:W-:Y:S01]  /*b7a0*/  IMAD.MOV.U32 R69, RZ, RZ, R70 ;  /* 0x000000ffff457224 */ /* 0x000fe200078e0046 */
[----:B------:R-:W-:Y:S01]  /*b7b0*/  FSEL R33, RZ, -23, P4 ;  /* 0xc1b80000ff217808 */ /* 0x000fe20002000000 */
[----:B------:R-:W-:Y:S01]  /*b7c0*/  FMUL R50, R181, 8388608 ;  /* 0x4b000000b5327820 */ /* 0x000fe20000400000 */
[----:B------:R-:W-:Y:S01]  /*b7d0*/  IADD3 R8, PT, PT, R29, -0x3f3504f3, RZ ;  /* 0xc0cafb0d1d087810 */ /* 0x000fe20007ffe0ff */
[----:B------:R-:W-:Y:S01]  /*b7e0*/  IMAD R70, R7, 0x4, R68 ;  /* 0x0000000407467824 */ /* 0x000fe200078e0244 */
[----:B------:R-:W-:Y:S01]  /*b7f0*/  FSETP.GEU.AND P4, PT, R181, 1.175494350822287508e-38, PT ;  /* 0x00800000b500780b */ /* 0x000fe20003f8e000 */
[----:B------:R-:W-:Y:S01]  /*b800*/  IMAD.MOV.U32 R37, RZ, RZ, R82 ;  /* 0x000000ffff257224 */ /* 0x000fe200078e0052 */
[----:B------:R-:W-:Y:S01]  /*b810*/  LOP3.LUT R16, R8, 0xff800000, RZ, 0xc0, !PT ;  /* 0xff80000008107812 */ /* 0x000fe200078ec0ff */
[----:B------:R-:W-:Y:S01]  /*b820*/  IMAD R74, R7, 0x4, R70 ;  /* 0x00000004074a7824 */ /* 0x000fe200078e0246 */
[----:B------:R-:W-:Y:S01]  /*b830*/  FSEL R50, R50, R181, !P4 ;  /* 0x000000b532327208 */ /* 0x000fe20006000000 */
[----:B------:R-:W-:Y:S01]  /*b840*/  @P1 FMUL R181, R181, 0.25 ;  /* 0x3e800000b5b51820 */ /* 0x000fe20000400000 */
[----:B------:R-:W-:Y:S01]  /*b850*/  MOV R142, R48 ;  /* 0x00000030008e7202 */ /* 0x000fe20000000f00 */
[----:B------:R-:W-:Y:S01]  /*b860*/  IMAD.MOV.U32 R13, RZ, RZ, R62 ;  /* 0x000000ffff0d7224 */ /* 0x000fe200078e003e */
[----:B------:R-:W-:Y:S01]  /*b870*/  MOV R112, R100 ;  /* 0x0000006400707202 */ /* 0x000fe20000000f00 */
[----:B------:R-:W-:Y:S01]  /*b880*/  @!P5 FMUL R181, R181, 16777216 ;  /* 0x4b800000b5b5d820 */ /* 0x000fe20000400000 */
[----:B------:R-:W-:Y:S01]  /*b890*/  LOP3.LUT R48, R10, 0x18, RZ, 0xc0, !PT ;  /* 0x000000180a307812 */ /* 0x000fe200078ec0ff */
[----:B------:R-:W-:Y:S01]  /*b8a0*/  @P1 FMUL R67, R67, 0.25 ;  /* 0x3e80000043431820 */ /* 0x000fe20000400000 */
[----:B------:R-:W-:Y:S01]  /*b8b0*/  MOV R100, R53 ;  /* 0x0000003500647202 */ /* 0x000fe20000000f00 */
[----:B------:R-:W-:Y:S01]  /*b8c0*/  @P1 FMUL R66, R66, 0.25 ;  /* 0x3e80000042421820 */ /* 0x000fe20000400000 */
[----:B------:R-:W-:Y:S01]  /*b8d0*/  I2FP.F32.S32 R8, R16 ;  /* 0x0000001000087245 */ /* 0x000fe20000201400 */
[----:B------:R-:W-:Y:S01]  /*b8e0*/  @P1 FMUL R63, R63, 0.25 ;  /* 0x3e8000003f3f1820 */ /* 0x000fe20000400000 */
[----:B------:R-:W-:Y:S01]  /*b8f0*/  MOV R91, R51 ;  /* 0x00000033005b7202 */ /* 0x000fe20000000f00 */
[----:B------:R-:W-:Y:S01]  /*b900*/  @P1 FMUL R13, R13, 0.25 ;  /* 0x3e8000000d0d1820 */ /* 0x000fe20000400000 */
[----:B------:R-:W-:Y:S01]  /*b910*/  MOV R134, R76 ;  /* 0x0000004c00867202 */ /* 0x000fe20000000f00 */
[----:B------:R-:W-:Y:S01]  /*b920*/  FFMA.FTZ R33, R8, 1.1920928955078125e-07, R33 ;  /* 0x3400000008217823 */ /* 0x000fe20000010021 */
[----:B------:R-:W-:Y:S01]  /*b930*/  MOV R57, R78 ;  /* 0x0000004e00397202 */ /* 0x000fe20000000f00 */
[----:B------:R-:W-:Y:S01]  /*b940*/  @P1 FMUL R55, R55, 0.25 ;  /* 0x3e80000037371820 */ /* 0x000fe20000400000 */
[----:B------:R-:W-:Y:S01]  /*b950*/  MOV R41, R102 ;  /* 0x0000006600297202 */ /* 0x000fe20000000f00 */
[----:B------:R-:W-:Y:S01]  /*b960*/  @P1 FMUL R19, R19, 0.25 ;  /* 0x3e80000013131820 */ /* 0x000fe20000400000 */
[----:B------:R-:W-:Y:S01]  /*b970*/  MOV R53, R54 ;  /* 0x0000003600357202 */ /* 0x000fe20000000f00 */
[----:B------:R-:W-:Y:S01]  /*b980*/  @P1 FMUL R37, R37, 0.25 ;  /* 0x3e80000025251820 */ /* 0x000fe20000400000 */
[----:B------:R-:W-:Y:S01]  /*b990*/  LEA R76, R7, R74, 0x2 ;  /* 0x0000004a074c7211 */ /* 0x000fe200078e10ff */
[----:B------:R-:W-:Y:S01]  /*b9a0*/  @P1 FMUL R103, R103, 0.25 ;  /* 0x3e80000067671820 */ /* 0x000fe20000400000 */
[----:B------:R-:W-:Y:S01]  /*b9b0*/  FSEL R35, RZ, -23, P2 ;  /* 0xc1b80000ff237808 */ /* 0x000fe20001000000 */
[----:B------:R-:W-:Y:S01]  /*b9c0*/  @P1 FMUL R53, R53, 0.25 ;  /* 0x3e80000035351820 */ /* 0x000fe20000400000 */
[----:B------:R-:W-:Y:S01]  /*b9d0*/  LEA R130, R48, R9, 0x9 ;  /* 0x0000000930827211 */ /* 0x000fe200078e48ff */
[----:B------:R-:W-:Y:S01]  /*b9e0*/  @P1 FMUL R41, R41, 0.25 ;  /* 0x3e80000029291820 */ /* 0x000fe20000400000 */
[----:B------:R-:W-:Y:S01]  /*b9f0*/  FSETP.GT.AND P2, PT, |R180|, 8.50705917302346158658e+37, PT ;  /* 0x7e800000b400780b */ /* 0x000fe20003f44200 */
[----:B------:R-:W-:Y:S01]  /*ba00*/  @P1 FMUL R47, R47, 0.25 ;  /* 0x3e8000002f2f1820 */ /* 0x000fe20000400000 */
[----:B------:R-:W-:Y:S01]  /*ba10*/  LEA.HI R48, R48, R11, RZ, 0x1f ;  /* 0x0000000b30307211 */ /* 0x000fe200078ff8ff */
[----:B------:R-:W-:Y:S01]  /*ba20*/  @P1 FMUL R57, R57, 0.25 ;  /* 0x3e80000039391820 */ /* 0x000fe20000400000 */
[----:B------:R-:W0:Y:S01]  /*ba30*/  MUFU.RCP R11, R176 ;  /* 0x000000b0000b7308 */ /* 0x000e220000001000 */
[----:B------:R-:W-:Y:S01]  /*ba40*/  @P1 FMUL R71, R71, 0.25 ;  /* 0x3e80000047471820 */ /* 0x000fe20000400000 */
[----:B------:R-:W-:Y:S01]  /*ba50*/  @P1 FMUL R69, R69, 0.25 ;  /* 0x3e80000045451820 */ /* 0x000fe20000400000 */
[----:B------:R-:W-:Y:S01]  /*ba60*/  @P1 FMUL R91, R91, 0.25 ;  /* 0x3e8000005b5b1820 */ /* 0x000fe20000400000 */
[----:B------:R-:W-:Y:S01]  /*ba70*/  @P1 FMUL R93, R93, 0.25 ;  /* 0x3e8000005d5d1820 */ /* 0x000fe20000400000 */
[C---:B------:R-:W-:Y:S01]  /*ba80*/  IMAD R78, R7.reuse, 0x4, R76 ;  /* 0x00000004074e7824 */ /* 0x040fe200078e024c */
[C---:B------:R-:W-:Y:S01]  /*ba90*/  FSETP.GEU.AND P1, PT, |R180|.reuse, 1.175494350822287508e-38, PT ;  /* 0x00800000b400780b */ /* 0x040fe20003f2e200 */
[C---:B------:R-:W-:Y:S01]  /*baa0*/  FMUL R31, R180.reuse, 8388608 ;  /* 0x4b000000b41f7820 */ /* 0x040fe20000400000 */
[----:B------:R-:W1:Y:S01]  /*bab0*/  MUFU.RCP R8, R181 ;  /* 0x000000b500087308 */ /* 0x000e620000001000 */
[----:B------:R-:W-:Y:S01]  /*bac0*/  MOV R110, R80 ;  /* 0x00000050006e7202 */ /* 0x000fe20000000f00 */
[----:B------:R-:W-:Y:S01]  /*bad0*/  IMAD R80, R7, 0x4, R78 ;  /* 0x0000000407507824 */ /* 0x000fe200078e024e */
[----:B------:R-:W-:Y:S01]  /*bae0*/  FSETP.GEU.AND P3, PT, R180, 1.175494350822287508e-38, PT ;  /* 0x00800000b400780b */ /* 0x000fe20003f6e000 */
[----:B------:R-:W-:Y:S01]  /*baf0*/  @!P5 FMUL R13, R13, 16777216 ;  /* 0x4b8000000d0dd820 */ /* 0x000fe20000400000 */
[----:B------:R-:W-:Y:S01]  /*bb00*/  MOV R90, R60 ;  /* 0x0000003c005a7202 */ /* 0x000fe20000000f00 */
[----:B------:R-:W-:Y:S01]  /*bb10*/  VIADD R9, R6, 0xc0cafb0d ;  /* 0xc0cafb0d06097836 */ /* 0x000fe20000000000 */
[----:B------:R-:W-:Y:S01]  /*bb20*/  FSEL R31, R31, R180, !P3 ;  /* 0x000000b41f1f7208 */ /* 0x000fe20005800000 */
[----:B------:R-:W-:Y:S01]  /*bb30*/  @P2 FMUL R180, R180, 0.25 ;  /* 0x3e800000b4b42820 */ /* 0x000fe20000400000 */
[----:B------:R-:W-:Y:S01]  /*bb40*/  LEA R54, R7, R80, 0x2 ;  /* 0x0000005007367211 */ /* 0x000fe200078e10ff */
[----:B0-----:R-:W-:Y:S01]  /*bb50*/  FMUL R82, R11, R46 ;  /* 0x0000002e0b527220 */ /* 0x001fe20000400000 */
[----:B------:R-:W-:Y:S01]  /*bb60*/  MOV R84, R61 ;  /* 0x0000003d00547202 */ /* 0x000fe20000000f00 */
[----:B------:R-:W-:Y:S01]  /*bb70*/  @!P1 FMUL R180, R180, 16777216 ;  /* 0x4b800000b4b49820 */ /* 0x000fe20000400000 */
[----:B------:R-:W-:Y:S01]  /*bb80*/  LEA R62, R7, R54, 0x2 ;  /* 0x00000036073e7211 */ /* 0x000fe200078e10ff */
[----:B------:R-:W-:Y:S01]  /*bb90*/  IMAD.MOV.U32 R106, RZ, RZ, R52 ;  /* 0x000000ffff6a7224 */ /* 0x000fe200078e0034 */
[----:B------:R-:W-:Y:S01]  /*bba0*/  LOP3.LUT R39, R9, 0xff800000, RZ, 0xc0, !PT ;  /* 0xff80000009277812 */ /* 0x000fe200078ec0ff */
[----:B------:R-:W-:-:S02]  /*bbb0*/  VIADD R9, R31, 0xc0cafb0d ;  /* 0xc0cafb0d1f097836 */ /* 0x000fc40000000000 */
[----:B-1----:R-:W-:Y:S01]  /*bbc0*/  FMUL R46, R8, R13 ;  /* 0x0000000d082e7220 */ /* 0x002fe20000400000 */
[C---:B------:R-:W-:Y:S01]  /*bbd0*/  IMAD R60, R7.reuse, 0x4, R62 ;  /* 0x00000004073c7824 */ /* 0x040fe200078e023e */
[----:B------:R-:W0:Y:S01]  /*bbe0*/  MUFU.RCP R13, R180 ;  /* 0x000000b4000d7308 */ /* 0x000e220000001000 */
[----:B------:R-:W-:Y:S01]  /*bbf0*/  MOV R18, R64 ;  /* 0x0000004000127202 */ /* 0x000fe20000000f00 */
[----:B------:R-:W-:Y:S01]  /*bc00*/  @!P5 FMUL R66, R66, 16777216 ;  /* 0x4b8000004242d820 */ /* 0x000fe20000400000 */
[----:B------:R-:W-:Y:S01]  /*bc10*/  @P2 FMUL R84, R84, 0.25 ;  /* 0x3e80000054542820 */ /* 0x000fe20000400000 */
[----:B------:R-:W-:Y:S01]  /*bc20*/  LEA R52, R7, R60, 0x2 ;  /* 0x0000003c07347211 */ /* 0x000fe200078e10ff */
[----:B------:R-:W-:Y:S02]  /*bc30*/  IMAD.MOV.U32 R132, RZ, RZ, R77 ;  /* 0x000000ffff847224 */ /* 0x000fe400078e004d */
[----:B------:R-:W-:Y:S01]  /*bc40*/  @!P5 FMUL R67, R67, 16777216 ;  /* 0x4b8000004343d820 */ /* 0x000fe20000400000 */
[----:B------:R-:W-:Y:S01]  /*bc50*/  I2FP.F32.S32 R12, R39 ;  /* 0x00000027000c7245 */ /* 0x000fe20000201400 */
[----:B------:R-:W-:Y:S01]  /*bc60*/  FMUL R77, R11, R40 ;  /* 0x000000280b4d7220 */ /* 0x000fe20000400000 */
        /* <DEDUP_REMOVED lines=14> */
[----:B------:R-:W-:Y:S01]  /*bd50*/  MOV R108, R81 ;  /* 0x00000051006c7202 */ /* 0x000fe20000000f00 */
[----:B------:R-:W-:Y:S01]  /*bd60*/  FMUL R21, R11, R89 ;  /* 0x000000590b157220 */ /* 0x000fe20000400000 */
[----:B------:R-:W-:Y:S01]  /*bd70*/  LOP3.LUT R40, R9, 0xff800000, RZ, 0xc0, !PT ;  /* 0xff80000009287812 */ /* 0x000fe200078ec0ff */
[C---:B------:R-:W-:Y:S01]  /*bd80*/  FMUL R81, R11.reuse, R42 ;  /* 0x0000002a0b517220 */ /* 0x040fe20000400000 */
[----:B------:R-:W-:Y:S01]  /*bd90*/  FMUL R43, R8, R66 ;  /* 0x00000042082b7220 */ /* 0x000fe20000400000 */
[----:B------:R-:W-:Y:S01]  /*bda0*/  @!P1 FMUL R84, R84, 16777216 ;  /* 0x4b80000054549820 */ /* 0x000fe20000400000 */
[C---:B------:R-:W-:Y:S01]  /*bdb0*/  FMUL R17, R11.reuse, R96 ;  /* 0x000000600b117220 */ /* 0x040fe20000400000 */
[C---:B------:R-:W-:Y:S01]  /*bdc0*/  FMUL R87, R11.reuse, R116 ;  /* 0x000000740b577220 */ /* 0x040fe20000400000 */
[----:B------:R-:W-:Y:S01]  /*bdd0*/  FMUL R89, R11, R120 ;  /* 0x000000780b597220 */ /* 0x000fe20000400000 */
[C---:B------:R-:W-:Y:S01]  /*bde0*/  FMUL R42, R8.reuse, R67 ;  /* 0x00000043082a7220 */ /* 0x040fe20000400000 */
[----:B------:R-:W-:Y:S01]  /*bdf0*/  LEA R66, R7, R64, 0x2 ;  /* 0x0000004007427211 */ /* 0x000fe200078e10ff */
        /* <DEDUP_REMOVED lines=13> */
[----:B------:R-:W-:Y:S01]  /*bed0*/  FFMA.FTZ R35, R12, 1.1920928955078125e-07, R35 ;  /* 0x340000000c237823 */ /* 0x000fe20000010023 */
[----:B------:R-:W-:Y:S01]  /*bee0*/  FSEL R8, RZ, -23, P3 ;  /* 0xc1b80000ff087808 */ /* 0x000fe20001800000 */
[----:B0-----:R-:W-:Y:S01]  /*bef0*/  FMUL R47, R13, R84 ;  /* 0x000000540d2f7220 */ /* 0x001fe20000400000 */
[----:B------:R-:W-:Y:S01]  /*bf00*/  I2FP.F32.S32 R9, R40 ;  /* 0x0000002800097245 */ /* 0x000fe20000201400 */
[----:B------:R-:W-:Y:S01]  /*bf10*/  IMAD.MOV.U32 R140, RZ, RZ, R49 ;  /* 0x000000ffff8c7224 */ /* 0x000fe200078e0031 */
[----:B------:R-:W-:Y:S01]  /*bf20*/  IADD3 R12, PT, PT, R50, -0x3f3504f3, RZ ;  /* 0xc0cafb0d320c7810 */ /* 0x000fe20007ffe0ff */
[----:B------:R-:W-:Y:S01]  /*bf30*/  FMUL R23, R11, R14 ;  /* 0x0000000e0b177220 */ /* 0x000fe20000400000 */
[----:B------:R-:W-:Y:S01]  /*bf40*/  LEA R84, R7, R66, 0x2 ;  /* 0x0000004207547211 */ /* 0x000fe200078e10ff */
[----:B------:R-:W-:Y:S01]  /*bf50*/  FFMA.FTZ R117, R9, 1.1920928955078125e-07, R8 ;  /* 0x3400000009757823 */ /* 0x000fe20000010008 */
[----:B------:R-:W-:Y:S01]  /*bf60*/  LOP3.LUT R41, R12, 0xff800000, RZ, 0xc0, !PT ;  /* 0xff8000000c297812 */ /* 0x000fe200078ec0ff */
[C---:B------:R-:W-:Y:S01]  /*bf70*/  FMUL R14, R11.reuse, R92 ;  /* 0x0000005c0b0e7220 */ /* 0x040fe20000400000 */
[----:B------:R-:W-:Y:S01]  /*bf80*/  F2FP.BF16.F32.PACK_AB R8, R82, R89 ;  /* 0x000000595208723e */ /* 0x000fe200000010ff */
[----:B------:R-:W-:Y:S01]  /*bf90*/  FMUL R49, R11, R20 ;  /* 0x000000140b317220 */ /* 0x000fe20000400000 */
[----:B------:R-:W-:-:S02]  /*bfa0*/  IMAD R82, R7, 0x4, R84 ;  /* 0x0000000407527824 */ /* 0x000fc400078e0254 */
[C---:B------:R-:W-:Y:S01]  /*bfb0*/  FMUL R102, R11.reuse, R97 ;  /* 0x000000610b667220 */ /* 0x040fe20000400000 */
[C---:B------:R-:W-:Y:S01]  /*bfc0*/  FMUL R22, R11.reuse, R105 ;  /* 0x000000690b167220 */ /* 0x040fe20000400000 */
[C---:B------:R-:W-:Y:S01]  /*bfd0*/  FMUL R88, R11.reuse, R88 ;  /* 0x000000580b587220 */ /* 0x040fe20000400000 */
[C---:B------:R-:W-:Y:S01]  /*bfe0*/  FMUL R92, R11.reuse, R44 ;  /* 0x0000002c0b5c7220 */ /* 0x040fe20000400000 */
[C---:B------:R-:W-:Y:S01]  /*bff0*/  FMUL R126, R11.reuse, R126 ;  /* 0x0000007e0b7e7220 */ /* 0x040fe20000400000 */
[----:B------:R-:W-:Y:S01]  /*c000*/  FMUL R20, R11, R109 ;  /* 0x0000006d0b147220 */ /* 0x000fe20000400000 */
[----:B------:R-:W-:Y:S01]  /*c010*/  FSEL R11, RZ, -23, P4 ;  /* 0xc1b80000ff0b7808 */ /* 0x000fe20002000000 */
[----:B------:R-:W-:Y:S01]  /*c020*/  @P2 FMUL R18, R18, 0.25 ;  /* 0x3e80000012122820 */ /* 0x000fe20000400000 */
[----:B------:R-:W-:Y:S01]  /*c030*/  I2FP.F32.S32 R12, R41 ;  /* 0x00000029000c7245 */ /* 0x000fe20000201400 */
[----:B------:R-:W-:Y:S01]  /*c040*/  @P2 FMUL R106, R106, 0.25 ;  /* 0x3e8000006a6a2820 */ /* 0x000fe20000400000 */
[----:B------:R-:W-:Y:S01]  /*c050*/  F2FP.BF16.F32.PACK_AB R25, R25, R86 ;  /* 0x000000561919723e */ /* 0x000fe200000010ff */
[----:B------:R-:W-:Y:S01]  /*c060*/  @P2 FMUL R138, R138, 0.25 ;  /* 0x3e8000008a8a2820 */ /* 0x000fe20000400000 */
[----:B------:R-:W-:Y:S01]  /*c070*/  LEA R86, R7, R82, 0x2 ;  /* 0x0000005207567211 */ /* 0x000fe200078e10ff */
[----:B------:R-:W-:Y:S01]  /*c080*/  FFMA.FTZ R119, R12, 1.1920928955078125e-07, R11 ;  /* 0x340000000c777823 */ /* 0x000fe2000001000b */
[----:B------:R-:W-:Y:S01]  /*c090*/  SHF.L.U32 R11, R10, 0x2, RZ ;  /* 0x000000020a0b7819 */ /* 0x000fe200000006ff */
[----:B------:R-:W-:Y:S01]  /*c0a0*/  @P2 FMUL R142, R142, 0.25 ;  /* 0x3e8000008e8e2820 */ /* 0x000fe20000400000 */
[----:B------:R-:W-:Y:S01]  /*c0b0*/  F2FP.BF16.F32.PACK_AB R10, R49, R88 ;  /* 0x00000058310a723e */ /* 0x000fe200000010ff */
[----:B------:R-:W-:Y:S01]  /*c0c0*/  IMAD R88, R7, 0x4, R86 ;  /* 0x0000000407587824 */ /* 0x000fe200078e0256 */
[----:B------:R-:W-:Y:S01]  /*c0d0*/  F2FP.BF16.F32.PACK_AB R21, R21, R92 ;  /* 0x0000005c1515723e */ /* 0x000fe200000010ff */
[----:B------:R-:W-:Y:S01]  /*c0e0*/  @!P1 FMUL R18, R18, 16777216 ;  /* 0x4b80000012129820 */ /* 0x000fe20000400000 */
[----:B------:R-:W-:Y:S01]  /*c0f0*/  F2FP.BF16.F32.PACK_AB R27, R27, R98 ;  /* 0x000000621b1b723e */ /* 0x000fe200000010ff */
[----:B------:R-:W-:Y:S01]  /*c100*/  @P2 FMUL R100, R100, 0.25 ;  /* 0x3e80000064642820 */ /* 0x000fe20000400000 */
[----:B------:R-:W-:Y:S01]  /*c110*/  LEA R92, R7, R88, 0x2 ;  /* 0x00000058075c7211 */ /* 0x000fe200078e10ff */
[----:B------:R-:W-:Y:S01]  /*c120*/  @!P1 FMUL R106, R106, 16777216 ;  /* 0x4b8000006a6a9820 */ /* 0x000fe20000400000 */
[----:B------:R-:W-:Y:S01]  /*c130*/  F2FP.BF16.F32.PACK_AB R23, R23, R102 ;  /* 0x000000661717723e */ /* 0x000fe200000010ff */
[----:B------:R-:W-:Y:S01]  /*c140*/  @P2 FMUL R108, R108, 0.25 ;  /* 0x3e8000006c6c2820 */ /* 0x000fe20000400000 */
[C---:B------:R-:W-:Y:S01]  /*c150*/  LEA R98, R7.reuse, R92, 0x2 ;  /* 0x0000005c07627211 */ /* 0x040fe200078e10ff */
[----:B------:R-:W-:Y:S01]  /*c160*/  @!P1 FMUL R138, R138, 16777216 ;  /* 0x4b8000008a8a9820 */ /* 0x000fe20000400000 */
[----:B------:R-:W-:Y:S01]  /*c170*/  @!P1 FMUL R142, R142, 16777216 ;  /* 0x4b8000008e8e9820 */ /* 0x000fe20000400000 */
[----:B------:R-:W-:Y:S01]  /*c180*/  @P2 FMUL R136, R136, 0.25 ;  /* 0x3e80000088882820 */ /* 0x000fe20000400000 */
[----:B------:R-:W-:Y:S01]  /*c190*/  @P2 FMUL R140, R140, 0.25 ;  /* 0x3e8000008c8c2820 */ /* 0x000fe20000400000 */
[----:B------:R-:W-:-:S02]  /*c1a0*/  IMAD R102, R7, 0x4, R98 ;  /* 0x0000000407667824 */ /* 0x000fc400078e0262 */
[----:B------:R-:W-:Y:S01]  /*c1b0*/  FMUL R19, R13, R18 ;  /* 0x000000120d137220 */ /* 0x000fe20000400000 */
[----:B------:R-:W-:Y:S01]  /*c1c0*/  LOP3.LUT R49, R11, 0x70, RZ, 0xc0, !PT ;  /* 0x000000700b317812 */ /* 0x000fe200078ec0ff */
[----:B------:R-:W-:Y:S01]  /*c1d0*/  @!P1 FMUL R100, R100, 16777216 ;  /* 0x4b80000064649820 */ /* 0x000fe20000400000 */
[C---:B------:R-:W-:Y:S01]  /*c1e0*/  FMUL R18, R13.reuse, R106 ;  /* 0x0000006a0d127220 */ /* 0x040fe20000400000 */
[----:B------:R-:W-:Y:S01]  /*c1f0*/  F2FP.BF16.F32.PACK_AB R11, R14, R17 ;  /* 0x000000110e0b723e */ /* 0x000fe200000010ff */
[----:B------:R-:W-:Y:S01]  /*c200*/  @!P1 FMUL R108, R108, 16777216 ;  /* 0x4b8000006c6c9820 */ /* 0x000fe20000400000 */
[C---:B------:R-:W-:Y:S01]  /*c210*/  FMUL R37, R13.reuse, R138 ;  /* 0x0000008a0d257220 */ /* 0x040fe20000400000 */
[----:B------:R-:W-:Y:S01]  /*c220*/  FMUL R106, R13, R142 ;  /* 0x0000008e0d6a7220 */ /* 0x000fe20000400000 */
[----:B------:R-:W-:Y:S01]  /*c230*/  F2FP.BF16.F32.PACK_AB R14, R73, R104 ;  /* 0x00000068490e723e */ /* 0x000fe200000010ff */
[----:B------:R-:W-:Y:S01]  /*c240*/  @P2 FMUL R110, R110, 0.25 ;  /* 0x3e8000006e6e2820 */ /* 0x000fe20000400000 */
[----:B------:R-:W-:Y:S01]  /*c250*/  @!P1 FMUL R136, R136, 16777216 ;  /* 0x4b80000088889820 */ /* 0x000fe20000400000 */
[----:B------:R-:W-:Y:S01]  /*c260*/  @!P1 FMUL R140, R140, 16777216 ;  /* 0x4b8000008c8c9820 */ /* 0x000fe20000400000 */
[----:B------:R-:W-:Y:S01]  /*c270*/  LEA R104, R7, R102, 0x2 ;  /* 0x0000006607687211 */ /* 0x000fe200078e10ff */
[----:B------:R-:W-:Y:S01]  /*c280*/  @P2 FMUL R101, R101, 0.25 ;  /* 0x3e80000065652820 */ /* 0x000fe20000400000 */
[----:B------:R-:W-:Y:S01]  /*c290*/  @P2 FMUL R132, R132, 0.25 ;  /* 0x3e80000084842820 */ /* 0x000fe20000400000 */
[C---:B------:R-:W-:Y:S01]  /*c2a0*/  FMUL R55, R13.reuse, R100 ;  /* 0x000000640d377220 */ /* 0x040fe20000400000 */
[----:B------:R-:W-:Y:S01]  /*c2b0*/  FMUL R100, R13, R108 ;  /* 0x0000006c0d647220 */ /* 0x000fe20000400000 */
[----:B------:R-:W-:Y:S01]  /*c2c0*/  F2FP.BF16.F32.PACK_AB R20, R20, R87 ;  /* 0x000000571414723e */ /* 0x000fe200000010ff */
[----:B------:R-:W-:Y:S01]  /*c2d0*/  @P2 FMUL R65, R65, 0.25 ;  /* 0x3e80000041412820 */ /* 0x000fe20000400000 */
[----:B------:R-:W-:Y:S01]  /*c2e0*/  F2FP.BF16.F32.PACK_AB R22, R22, R77 ;  /* 0x0000004d1616723e */ /* 0x000fe200000010ff */
[----:B------:R-:W-:Y:S01]  /*c2f0*/  @!P1 FMUL R110, R110, 16777216 ;  /* 0x4b8000006e6e9820 */ /* 0x000fe20000400000 */
[----:B------:R-:W-:Y:S01]  /*c300*/  LOP3.LUT R130, R130, R49, RZ, 0x3c, !PT ;  /* 0x0000003182827212 */ /* 0x000fe200078e3cff */
[----:B------:R-:W-:Y:S01]  /*c310*/  BAR.SYNC.DEFER_BLOCKING 0x0 ;  /* 0x0000000000007b1d */ /* 0x000fe20000010000 */
[----:B------:R-:W-:Y:S01]  /*c320*/  IADD3 R17, PT, PT, R29, -R16, RZ ;  /* 0x800000101d117210 */ /* 0x000fe20007ffe0ff */
[C---:B------:R-:W-:Y:S01]  /*c330*/  FMUL R71, R13.reuse, R136 ;  /* 0x000000880d477220 */ /* 0x040fe20000400000 */
[----:B------:R-:W-:Y:S01]  /*c340*/  FMUL R108, R13, R140 ;  /* 0x0000008c0d6c7220 */ /* 0x000fe20000400000 */
[----:B------:R-:W-:Y:S01]  /*c350*/  F2FP.BF16.F32.PACK_AB R16, R37, R106 ;  /* 0x0000006a2510723e */ /* 0x000fe200000010ff */
[----:B------:R-:W-:Y:S01]  /*c360*/  @P2 FMUL R112, R112, 0.25 ;  /* 0x3e80000070702820 */ /* 0x000fe20000400000 */
[----:B------:R-:W-:Y:S01]  /*c370*/  @!P1 FMUL R101, R101, 16777216 ;  /* 0x4b80000065659820 */ /* 0x000fe20000400000 */
[----:B------:R-:W-:Y:S01]  /*c380*/  @!P1 FMUL R132, R132, 16777216 ;  /* 0x4b80000084849820 */ /* 0x000fe20000400000 */
[----:B------:R-:W-:-:S02]  /*c390*/  IMAD R106, R7, 0x4, R104 ;  /* 0x00000004076a7824 */ /* 0x000fc400078e0268 */
[----:B------:R-:W-:Y:S01]  /*c3a0*/  @P2 FMUL R134, R134, 0.25 ;  /* 0x3e80000086862820 */ /* 0x000fe20000400000 */
[----:B------:R-:W-:Y:S01]  /*c3b0*/  @!P1 FMUL R65, R65, 16777216 ;  /* 0x4b80000041419820 */ /* 0x000fe20000400000 */
[C---:B------:R-:W-:Y:S01]  /*c3c0*/  FMUL R57, R13.reuse, R110 ;  /* 0x0000006e0d397220 */ /* 0x040fe20000400000 */
[----:B------:R-:W-:Y:S01]  /*c3d0*/  @!P1 FMUL R112, R112, 16777216 ;  /* 0x4b80000070709820 */ /* 0x000fe20000400000 */
[C---:B------:R-:W-:Y:S01]  /*c3e0*/  FMUL R63, R13.reuse, R101 ;  /* 0x000000650d3f7220 */ /* 0x040fe20000400000 */
[C---:B------:R-:W-:Y:S01]  /*c3f0*/  FMUL R110, R13.reuse, R132 ;  /* 0x000000840d6e7220 */ /* 0x040fe20000400000 */
[----:B------:R-:W-:Y:S01]  /*c400*/  @!P1 FMUL R134, R134, 16777216 ;  /* 0x4b80000086869820 */ /* 0x000fe20000400000 */
[C---:B------:R-:W-:Y:S01]  /*c410*/  FMUL R44, R13.reuse, R65 ;  /* 0x000000410d2c7220 */ /* 0x040fe20000400000 */
[----:B------:R-:W-:Y:S01]  /*c420*/  FMUL R65, R13, R112 ;  /* 0x000000700d417220 */ /* 0x000fe20000400000 */
[----:B------:R-:W-:Y:S01]  /*c430*/  FADD R37, R17, -1 ;  /* 0xbf80000011257421 */ /* 0x000fe20000000000 */
[----:B------:R-:W-:Y:S01]  /*c440*/  FMUL R112, R13, R134 ;  /* 0x000000860d707220 */ /* 0x000fe20000400000 */
[----:B------:R-:W-:Y:S01]  /*c450*/  @P2 FMUL R90, R90, 0.25 ;  /* 0x3e8000005a5a2820 */ /* 0x000fe20000400000 */
[----:B------:R-:W-:Y:S01]  /*c460*/  F2FP.BF16.F32.PACK_AB R15, R15, R114 ;  /* 0x000000720f0f723e */ /* 0x000fe200000010ff */
[----:B------:R-:W-:Y:S01]  /*c470*/  IMAD.IADD R39, R6, 0x1, -R39 ;  /* 0x0000000106277824 */ /* 0x000fe200078e0a27 */
[----:B------:R-:W-:Y:S01]  /*c480*/  F2FP.BF16.F32.PACK_AB R24, R24, R85 ;  /* 0x000000551818723e */ /* 0x000fe200000010ff */
[----:B------:R0:W-:Y:S01]  /*c490*/  STS.128 [R130+UR6+0x200], R20 ;  /* 0x0002001482007988 */ /* 0x0001e20008000c06 */
[----:B------:R-:W-:Y:S01]  /*c4a0*/  F2FP.BF16.F32.PACK_AB R17, R65, R112 ;  /* 0x000000704111723e */ /* 0x000fe200000010ff */
[----:B------:R-:W-:Y:S01]  /*c4b0*/  @!P1 FMUL R90, R90, 16777216 ;  /* 0x4b8000005a5a9820 */ /* 0x000fe20000400000 */
[----:B------:R-:W-:Y:S01]  /*c4c0*/  F2FP.BF16.F32.PACK_AB R26, R26, R75 ;  /* 0x0000004b1a1a723e */ /* 0x000fe200000010ff */
[----:B------:R-:W-:Y:S01]  /*c4d0*/  FADD R39, R39, -1 ;  /* 0xbf80000027277421 */ /* 0x000fe20000000000 */
[----:B------:R-:W-:Y:S01]  /*c4e0*/  F2FP.BF16.F32.PACK_AB R9, R81, R126 ;  /* 0x0000007e5109723e */ /* 0x000fe200000010ff */
[----:B------:R-:W-:Y:S01]  /*c4f0*/  FMUL R90, R13, R90 ;  /* 0x0000005a0d5a7220 */ /* 0x000fe20000400000 */
[----:B------:R-:W-:Y:S01]  /*c500*/  F2FP.BF16.F32.PACK_AB R13, R79, R118 ;  /* 0x000000764f0d723e */ /* 0x000fe200000010ff */
[----:B------:R1:W-:Y:S01]  /*c510*/  STS.128 [R130+UR6+0x80], R24 ;  /* 0x0000801882007988 */ /* 0x0003e20008000c06 */
[----:B------:R-:W-:Y:S01]  /*c520*/  F2FP.BF16.F32.PACK_AB R12, R83, R128 ;  /* 0x00000080530c723e */ /* 0x000fe200000010ff */
[----:B------:R-:W2:Y:S01]  /*c530*/  LDCU.64 UR4, c[0x0][0x3e0] ;  /* 0x00007c00ff0477ac */ /* 0x000ea20008000a00 */
[----:B------:R-:W-:Y:S01]  /*c540*/  MOV R128, 0x3dc6b27f ;  /* 0x3dc6b27f00807802 */ /* 0x000fe20000000f00 */
[----:B------:R3:W-:Y:S01]  /*c550*/  STS.128 [R130+UR6], R8 ;  /* 0x0000000882007988 */ /* 0x0007e20008000c06 */
[----:B------:R-:W-:-:S02]  /*c560*/  F2FP.BF16.F32.PACK_AB R18, R18, R57 ;  /* 0x000000391212723e */ /* 0x000fc400000010ff */
[----:B------:R-:W-:Y:S01]  /*c570*/  F2FP.BF16.F32.PACK_AB R19, R19, R90 ;  /* 0x0000005a1313723e */ /* 0x000fe200000010ff */
[----:B------:R4:W-:Y:S01]  /*c580*/  STS.128 [R130+UR6+0x280], R12 ;  /* 0x0002800c82007988 */ /* 0x0009e20008000c06 */
[----:B0-----:R-:W-:Y:S02]  /*c590*/  F2FP.BF16.F32.PACK_AB R20, R71, R108 ;  /* 0x0000006c4714723e */ /* 0x001fe400000010ff */
[----:B------:R-:W-:Y:S01]  /*c5a0*/  LEA R108, R7, R106, 0x2 ;  /* 0x0000006a076c7211 */ /* 0x000fe200078e10ff */
[----:B------:R0:W-:Y:S01]  /*c5b0*/  STS.128 [R130+UR6+0x100], R16 ;  /* 0x0001001082007988 */ /* 0x0001e20008000c06 */
[----:B------:R-:W-:Y:S02]  /*c5c0*/  F2FP.BF16.F32.PACK_AB R21, R63, R110 ;  /* 0x0000006e3f15723e */ /* 0x000fe400000010ff */
[----:B------:R-:W-:Y:S01]  /*c5d0*/  F2FP.BF16.F32.PACK_AB R22, R55, R100 ;  /* 0x000000643716723e */ /* 0x000fe200000010ff */
[----:B------:R-:W-:Y:S01]  /*c5e0*/  IMAD R110, R7, 0x4, R108 ;  /* 0x00000004076e7824 */ /* 0x000fe200078e026c */
[----:B-1----:R-:W-:-:S02]  /*c5f0*/  F2FP.BF16.F32.PACK_AB R24, R69, R124 ;  /* 0x0000007c4518723e */ /* 0x002fc400000010ff */
[----:B------:R-:W-:Y:S01]  /*c600*/  F2FP.BF16.F32.PACK_AB R23, R44, R47 ;  /* 0x0000002f2c17723e */ /* 0x000fe200000010ff */
[----:B---3--:R-:W-:Y:S01]  /*c610*/  FFMA.FTZ R8, R37, R128, -0.16845393180847167969 ;  /* 0xbe2c7f3025087423 */ /* 0x008fe20000010080 */
[----:B------:R-:W-:Y:S01]  /*c620*/  LEA R112, R7, R110, 0x2 ;  /* 0x0000006e07707211 */ /* 0x000fe200078e10ff */
[----:B--2---:R-:W-:Y:S01]  /*c630*/  UIMAD UR4, UR7, UR4, URZ ;  /* 0x00000004070472a4 */ /* 0x004fe2000f8e02ff */
[----:B------:R-:W-:Y:S01]  /*c640*/  F2FP.BF16.F32.PACK_AB R25, R61, R120 ;  /* 0x000000783d19723e */ /* 0x000fe200000010ff */
[----:B------:R-:W-:Y:S01]  /*c650*/  FFMA.FTZ R8, R37, R8, 0.1716887056827545166 ;  /* 0x3e2fcf2a25087423 */ /* 0x000fe20000010008 */
[----:B------:R-:W-:Y:S01]  /*c660*/  LEA R114, R7, R112, 0x2 ;  /* 0x0000007007727211 */ /* 0x000fe200078e10ff */
[----:B------:R1:W-:Y:S01]  /*c670*/  STS.128 [R130+UR6+0x300], R20 ;  /* 0x0003001482007988 */ /* 0x0003e20008000c06 */
[----:B------:R-:W-:Y:S01]  /*c680*/  F2FP.BF16.F32.PACK_AB R26, R53, R96 ;  /* 0x00000060351a723e */ /* 0x000fe200000010ff */
[----:B------:R-:W-:Y:S01]  /*c690*/  FFMA.FTZ R8, R37, R8, -0.17900948226451873779 ;  /* 0xbe374e4325087423 */ /* 0x000fe20000010008 */
[----:B------:R-:W-:Y:S01]  /*c6a0*/  F2FP.BF16.F32.PACK_AB R27, R43, R46 ;  /* 0x0000002e2b1b723e */ /* 0x000fe200000010ff */
[----:B------:R-:W-:Y:S01]  /*c6b0*/  IMAD R118, R7, 0x4, R114 ;  /* 0x0000000407767824 */ /* 0x000fe200078e0272 */
[----:B------:R-:W-:Y:S01]  /*c6c0*/  F2FP.BF16.F32.PACK_AB R9, R59, R116 ;  /* 0x000000743b09723e */ /* 0x000fe200000010ff */
[----:B------:R-:W-:Y:S01]  /*c6d0*/  FFMA.FTZ R8, R37, R8, 0.20512372255325317383 ;  /* 0x3e520bf425087423 */ /* 0x000fe20000010008 */
[----:B------:R-:W-:Y:S01]  /*c6e0*/  F2FP.BF16.F32.PACK_AB R11, R42, R45 ;  /* 0x0000002d2a0b723e */ /* 0x000fe200000010ff */
[----:B------:R2:W-:Y:S01]  /*c6f0*/  STS.128 [R130+UR6+0x180], R24 ;  /* 0x0001801882007988 */ /* 0x0005e20008000c06 */
[----:B------:R-:W-:Y:S01]  /*c700*/  LEA R124, R7, R118, 0x2 ;  /* 0x00000076077c7211 */ /* 0x000fe200078e10ff */
[----:B------:R-:W-:Y:S01]  /*c710*/  FFMA.FTZ R10, R37, R8, -0.24046532809734344482 ;  /* 0xbe763c8b250a7423 */ /* 0x000fe20000010008 */
[----:B------:R-:W-:Y:S01]  /*c720*/  F2FP.BF16.F32.PACK_AB R8, R67, R122 ;  /* 0x0000007a4308723e */ /* 0x000fe200000010ff */
[----:B----4-:R-:W-:Y:S01]  /*c730*/  FFMA.FTZ R14, R39, R128, -0.16845393180847167969 ;  /* 0xbe2c7f30270e7423 */ /* 0x010fe20000010080 */
[----:B------:R-:W-:Y:S01]  /*c740*/  LEA R126, R7, R124, 0x2 ;  /* 0x0000007c077e7211 */ /* 0x000fe200078e10ff */
[----:B------:R-:W-:Y:S01]  /*c750*/  FFMA.FTZ R10, R37, R10, 0.28857114911079406738 ;  /* 0x3e93bf99250a7423 */ /* 0x000fe2000001000a */
[----:B------:R-:W-:Y:S01]  /*c760*/  IADD3 R40, PT, PT, R31, -R40, RZ ;  /* 0x800000281f287210 */ /* 0x000fe20007ffe0ff */
[----:B------:R-:W-:Y:S01]  /*c770*/  FFMA.FTZ R14, R39, R14, 0.1716887056827545166 ;  /* 0x3e2fcf2a270e7423 */ /* 0x000fe2000001000e */
[----:B------:R-:W-:Y:S01]  /*c780*/  IADD3 R41, PT, PT, R50, -R41, RZ ;  /* 0x8000002932297210 */ /* 0x000fe20007ffe0ff */
[----:B0-----:R-:W-:-:S02]  /*c790*/  IMAD R16, R7, 0x4, R126 ;  /* 0x0000000407107824 */ /* 0x001fc400078e027e */
[----:B------:R-:W-:Y:S01]  /*c7a0*/  FFMA.FTZ R10, R37, R10, -0.36067417263984680176 ;  /* 0xbeb8aa49250a7423 */ /* 0x000fe2000001000a */
[----:B------:R-:W-:Y:S01]  /*c7b0*/  FFMA.FTZ R14, R39, R14, -0.17900948226451873779 ;  /* 0xbe374e43270e7423 */ /* 0x000fe2000001000e */
[----:B------:R-:W-:Y:S01]  /*c7c0*/  FADD R40, R40, -1 ;  /* 0xbf80000028287421 */ /* 0x000fe20000000000 */
[----:B------:R-:W-:Y:S01]  /*c7d0*/  FADD R41, R41, -1 ;  /* 0xbf80000029297421 */ /* 0x000fe20000000000 */
[----:B------:R-:W-:Y:S01]  /*c7e0*/  LEA R18, R7, R16, 0x2 ;  /* 0x0000001007127211 */ /* 0x000fe200078e10ff */
[----:B------:R-:W-:Y:S01]  /*c7f0*/  FFMA.FTZ R12, R37, R10, 0.48089820146560668945 ;  /* 0x3ef6384a250c7423 */ /* 0x000fe2000001000a */
[----:B------:R-:W-:Y:S01]  /*c800*/  F2FP.BF16.F32.PACK_AB R10, R51, R94 ;  /* 0x0000005e330a723e */ /* 0x000fe200000010ff */
[----:B------:R-:W-:Y:S01]  /*c810*/  FFMA.FTZ R14, R39, R14, 0.20512372255325317383 ;  /* 0x3e520bf4270e7423 */ /* 0x000fe2000001000e */
[C---:B-1----:R-:W-:Y:S01]  /*c820*/  LEA R20, R7.reuse, R18, 0x2 ;  /* 0x0000001207147211 */ /* 0x042fe200078e10ff */
[----:B------:R-:W-:Y:S01]  /*c830*/  USHF.L.U32 UR8, UR4, 0x1, URZ ;  /* 0x0000000104087899 */ /* 0x000fe200080006ff */
[----:B------:R-:W-:Y:S01]  /*c840*/  ISETP.GE.U32.AND P6, PT, R6, 0x7f800000, PT ;  /* 0x7f8000000600780c */ /* 0x000fe20003fc6070 */
[----:B------:R0:W-:Y:S01]  /*c850*/  STS.128 [R130+UR6+0x380], R8 ;  /* 0x0003800882007988 */ /* 0x0001e20008000c06 */
[----:B------:R-:W-:Y:S01]  /*c860*/  LEA R22, R7, R20, 0x2 ;  /* 0x0000001407167211 */ /* 0x000fe200078e10ff */
[----:B------:R-:W-:Y:S01]  /*c870*/  FFMA.FTZ R14, R39, R14, -0.24046532809734344482 ;  /* 0xbe763c8b270e7423 */ /* 0x000fe2000001000e */
[----:B------:R-:W-:Y:S01]  /*c880*/  ISETP.GE.U32.AND P4, PT, R31, 0x7f800000, PT ;  /* 0x7f8000001f00780c */ /* 0x000fe20003f86070 */
[----:B------:R-:W-:Y:S01]  /*c890*/  FFMA.FTZ R12, R37, R12, -0.72134751081466674805 ;  /* 0xbf38aa3b250c7423 */ /* 0x000fe2000001000c */
[----:B------:R-:W-:Y:S01]  /*c8a0*/  ISETP.GE.U32.AND P5, PT, R50, 0x7f800000, PT ;  /* 0x7f8000003200780c */ /* 0x000fe20003fa6070 */
[----:B------:R-:W-:-:S02]  /*c8b0*/  IMAD R134, R7, 0x4, R22 ;  /* 0x0000000407867824 */ /* 0x000fc400078e0216 */
[----:B------:R-:W-:Y:S01]  /*c8c0*/  FFMA.FTZ R14, R39, R14, 0.28857114911079406738 ;  /* 0x3e93bf99270e7423 */ /* 0x000fe2000001000e */
[----:B------:R-:W-:Y:S01]  /*c8d0*/  FSETP.NEU.AND P2, PT, R6, RZ, PT ;  /* 0x000000ff0600720b */ /* 0x000fe20003f4d000 */
[----:B------:R-:W-:Y:S01]  /*c8e0*/  FMUL R12, R37, R12 ;  /* 0x0000000c250c7220 */ /* 0x000fe20000400000 */
[----:B------:R-:W-:Y:S01]  /*c8f0*/  ISETP.GE.U32.AND P1, PT, R29, 0x7f800000, PT ;  /* 0x7f8000001d00780c */ /* 0x000fe20003f26070 */
[----:B------:R-:W-:Y:S01]  /*c900*/  FFMA.FTZ R14, R39, R14, -0.36067417263984680176 ;  /* 0xbeb8aa49270e7423 */ /* 0x000fe2000001000e */
[----:B--2---:R-:W-:Y:S01]  /*c910*/  LEA R24, R7, R134, 0x2 ;  /* 0x0000008607187211 */ /* 0x004fe200078e10ff */
[----:B------:R-:W-:Y:S01]  /*c920*/  FMUL R12, R37, R12 ;  /* 0x0000000c250c7220 */ /* 0x000fe20000400000 */
[----:B------:R-:W-:Y:S01]  /*c930*/  LOP3.LUT R165, R5, 0x40, RZ, 0x3c, !PT ;  /* 0x0000004005a57812 */ /* 0x000fe200078e3cff */
[----:B------:R-:W-:Y:S01]  /*c940*/  FFMA.FTZ R14, R39, R14, 0.48089820146560668945 ;  /* 0x3ef6384a270e7423 */ /* 0x000fe2000001000e */
[----:B0-----:R-:W-:Y:S01]  /*c950*/  FFMA.FTZ R9, R40, R128, -0.16845393180847167969 ;  /* 0xbe2c7f3028097423 */ /* 0x001fe20000010080 */
[----:B------:R-:W-:-:S02]  /*c960*/  IMAD R10, R7, 0x4, R24 ;  /* 0x00000004070a7824 */ /* 0x000fc400078e0218 */
[----:B------:R-:W-:Y:S01]  /*c970*/  FFMA.FTZ R8, R41, R128, -0.16845393180847167969 ;  /* 0xbe2c7f3029087423 */ /* 0x000fe20000010080 */
[----:B------:R-:W-:Y:S01]  /*c980*/  FFMA.FTZ R14, R39, R14, -0.72134751081466674805 ;  /* 0xbf38aa3b270e7423 */ /* 0x000fe2000001000e */
[C---:B------:R-:W-:Y:S01]  /*c990*/  FFMA.FTZ R9, R40.reuse, R9, 0.1716887056827545166 ;  /* 0x3e2fcf2a28097423 */ /* 0x040fe20000010009 */
[----:B------:R-:W-:Y:S01]  /*c9a0*/  @P5 MOV R11, 0x7f800000 ;  /* 0x7f800000000b5802 */ /* 0x000fe20000000f00 */
[----:B------:R-:W-:Y:S01]  /*c9b0*/  FFMA.FTZ R8, R41, R8, 0.1716887056827545166 ;  /* 0x3e2fcf2a29087423 */ /* 0x000fe20000010008 */
[----:B------:R-:W-:Y:S01]  /*c9c0*/  LEA R26, R7, R10, 0x2 ;  /* 0x0000000a071a7211 */ /* 0x000fe200078e10ff */
[C---:B------:R-:W-:Y:S01]  /*c9d0*/  FFMA.FTZ R9, R40.reuse, R9, -0.17900948226451873779 ;  /* 0xbe374e4328097423 */ /* 0x040fe20000010009 */
[----:B------:R-:W-:Y:S01]  /*c9e0*/  FMUL R14, R39, R14 ;  /* 0x0000000e270e7220 */ /* 0x000fe20000400000 */
[----:B------:R-:W-:Y:S01]  /*c9f0*/  FFMA.FTZ R8, R41, R8, -0.17900948226451873779 ;  /* 0xbe374e4329087423 */ /* 0x000fe20000010008 */
[----:B------:R-:W-:Y:S01]  /*ca00*/  LEA R142, R7, R26, 0x2 ;  /* 0x0000001a078e7211 */ /* 0x000fe200078e10ff */
[----:B------:R-:W-:Y:S01]  /*ca10*/  FFMA.FTZ R9, R40, R9, 0.20512372255325317383 ;  /* 0x3e520bf428097423 */ /* 0x000fe20000010009 */
[----:B------:R-:W-:Y:S01]  /*ca20*/  FMUL R14, R39, R14 ;  /* 0x0000000e270e7220 */ /* 0x000fe20000400000 */
[----:B------:R-:W-:Y:S01]  /*ca30*/  FFMA.FTZ R8, R41, R8, 0.20512372255325317383 ;  /* 0x3e520bf429087423 */ /* 0x000fe20000010008 */
[----:B------:R-:W-:Y:S01]  /*ca40*/  FFMA.FTZ R12, R37, 1.4426950216293334961, R12 ;  /* 0x3fb8aa3b250c7823 */ /* 0x000fe2000001000c */
[----:B------:R-:W-:-:S02]  /*ca50*/  IMAD R144, R7, 0x4, R142 ;  /* 0x0000000407907824 */ /* 0x000fc400078e028e */
[C---:B------:R-:W-:Y:S01]  /*ca60*/  FFMA.FTZ R9, R40.reuse, R9, -0.24046532809734344482 ;  /* 0xbe763c8b28097423 */ /* 0x040fe20000010009 */
[----:B------:R-:W-:Y:S01]  /*ca70*/  FFMA.FTZ R8, R41, R8, -0.24046532809734344482 ;  /* 0xbe763c8b29087423 */ /* 0x000fe20000010008 */
[----:B------:R-:W-:Y:S01]  /*ca80*/  FFMA.FTZ R14, R39, 1.4426950216293334961, R14 ;  /* 0x3fb8aa3b270e7823 */ /* 0x000fe2000001000e */
[----:B------:R-:W-:Y:S01]  /*ca90*/  FADD R51, R33, R12 ;  /* 0x0000000c21337221 */ /* 0x000fe20000000000 */
[----:B------:R-:W-:Y:S01]  /*caa0*/  LEA R146, R7, R144, 0x2 ;  /* 0x0000009007927211 */ /* 0x000fe200078e10ff */
[C---:B------:R-:W-:Y:S01]  /*cab0*/  FFMA.FTZ R9, R40.reuse, R9, 0.28857114911079406738 ;  /* 0x3e93bf9928097423 */ /* 0x040fe20000010009 */
[----:B------:R-:W-:Y:S01]  /*cac0*/  FFMA.FTZ R8, R41, R8, 0.28857114911079406738 ;  /* 0x3e93bf9929087423 */ /* 0x000fe20000010008 */
[----:B------:R-:W-:Y:S01]  /*cad0*/  FADD R116, R35, R14 ;  /* 0x0000000e23747221 */ /* 0x000fe20000000000 */
[----:B------:R-:W-:Y:S01]  /*cae0*/  LEA R148, R7, R146, 0x2 ;  /* 0x0000009207947211 */ /* 0x000fe200078e10ff */
[----:B------:R-:W-:Y:S01]  /*caf0*/  FFMA.FTZ R9, R40, R9, -0.36067417263984680176 ;  /* 0xbeb8aa4928097423 */ /* 0x000fe20000010009 */
[----:B------:R-:W-:Y:S01]  /*cb00*/  FFMA.FTZ R8, R41, R8, -0.36067417263984680176 ;  /* 0xbeb8aa4929087423 */ /* 0x000fe20000010008 */
[----:B------:R-:W0:Y:S01]  /*cb10*/  LDC.64 R14, c[0x0][0x398] ;  /* 0x0000e600ff0e7b82 */ /* 0x000e220000000a00 */
[----:B------:R-:W-:Y:S01]  /*cb20*/  @P1 MOV R12, 0x7f800000 ;  /* 0x7f800000000c1802 */ /* 0x000fe20000000f00 */
[----:B------:R-:W-:-:S02]  /*cb30*/  IMAD R150, R7, 0x4, R148 ;  /* 0x0000000407967824 */ /* 0x000fc400078e0294 */
[----:B------:R-:W-:Y:S01]  /*cb40*/  FFMA.FTZ R9, R40, R9, 0.48089820146560668945 ;  /* 0x3ef6384a28097423 */ /* 0x000fe20000010009 */
[----:B------:R-:W-:-:S03]  /*cb50*/  FFMA.FTZ R8, R41, R8, 0.48089820146560668945 ;  /* 0x3ef6384a29087423 */ /* 0x000fc60000010008 */
[----:B------:R-:W-:Y:S01]  /*cb60*/  BAR.SYNC.DEFER_BLOCKING 0x0 ;  /* 0x0000000000007b1d */ /* 0x000fe20000010000 */
[----:B------:R-:W-:Y:S01]  /*cb70*/  @P1 FFMA.FTZ R51, R29, R12, +INF ;  /* 0x7f8000001d331423 */ /* 0x000fe2000001000c */
[----:B------:R-:W-:Y:S01]  /*cb80*/  LEA R152, R7, R150, 0x2 ;  /* 0x0000009607987211 */ /* 0x000fe200078e10ff */
[C---:B------:R-:W-:Y:S01]  /*cb90*/  FFMA.FTZ R9, R40.reuse, R9, -0.72134751081466674805 ;  /* 0xbf38aa3b28097423 */ /* 0x040fe20000010009 */
[----:B------:R-:W-:Y:S01]  /*cba0*/  FFMA.FTZ R8, R41, R8, -0.72134751081466674805 ;  /* 0xbf38aa3b29087423 */ /* 0x000fe20000010008 */
[----:B------:R-:W-:Y:S02]  /*cbb0*/  FSETP.NEU.AND P3, PT, R29, RZ, PT ;  /* 0x000000ff1d00720b */ /* 0x000fe40003f6d000 */
[----:B------:R-:W-:Y:S01]  /*cbc0*/  LEA R154, R7, R152, 0x2 ;  /* 0x00000098079a7211 */ /* 0x000fe200078e10ff */
[----:B------:R-:W-:Y:S01]  /*cbd0*/  FMUL R9, R40, R9 ;  /* 0x0000000928097220 */ /* 0x000fe20000400000 */
[----:B------:R-:W-:Y:S01]  /*cbe0*/  FMUL R8, R41, R8 ;  /* 0x0000000829087220 */ /* 0x000fe20000400000 */
[----:B------:R-:W-:-:S02]  /*cbf0*/  FSETP.NEU.AND P1, PT, R31, RZ, PT ;  /* 0x000000ff1f00720b */ /* 0x000fc40003f2d000 */
[----:B------:R-:W-:Y:S02]  /*cc00*/  IMAD R156, R7, 0x4, R154 ;  /* 0x00000004079c7824 */ /* 0x000fe400078e029a */
[C---:B------:R-:W-:Y:S01]  /*cc10*/  FMUL R9, R40.reuse, R9 ;  /* 0x0000000928097220 */ /* 0x040fe20000400000 */
[----:B------:R-:W-:Y:S01]  /*cc20*/  FMUL R8, R41, R8 ;  /* 0x0000000829087220 */ /* 0x000fe20000400000 */
[----:B------:R-:W-:Y:S02]  /*cc30*/  FSEL R51, R51, -INF , P3 ;  /* 0xff80000033337808 */ /* 0x000fe40001800000 */
[----:B------:R-:W-:Y:S01]  /*cc40*/  LEA R158, R7, R156, 0x2 ;  /* 0x0000009c079e7211 */ /* 0x000fe200078e10ff */
[----:B------:R-:W-:Y:S01]  /*cc50*/  FFMA.FTZ R40, R40, 1.4426950216293334961, R9 ;  /* 0x3fb8aa3b28287823 */ /* 0x000fe20000010009 */
[----:B------:R-:W-:Y:S01]  /*cc60*/  @P6 MOV R9, 0x7f800000 ;  /* 0x7f80000000096802 */ /* 0x000fe20000000f00 */
[----:B------:R-:W-:Y:S01]  /*cc70*/  FFMA.FTZ R8, R41, 1.4426950216293334961, R8 ;  /* 0x3fb8aa3b29087823 */ /* 0x000fe20000010008 */
[----:B------:R-:W-:Y:S01]  /*cc80*/  LEA R162, R7, R158, 0x2 ;  /* 0x0000009e07a27211 */ /* 0x000fe200078e10ff */
[----:B------:R-:W-:-:S02]  /*cc90*/  FADD R117, R117, R40 ;  /* 0x0000002875757221 */ /* 0x000fc40000000000 */
[----:B------:R-:W-:Y:S01]  /*cca0*/  @P6 FFMA.FTZ R116, R6, R9, +INF ;  /* 0x7f80000006746423 */ /* 0x000fe20000010009 */
[----:B------:R-:W-:Y:S02]  /*ccb0*/  IMAD R6, R252, UR5, RZ ;  /* 0x00000005fc067c24 */ /* 0x000fe4000f8e02ff */
[----:B------:R-:W-:Y:S01]  /*ccc0*/  FADD R119, R119, R8 ;  /* 0x0000000877777221 */ /* 0x000fe20000000000 */
[C---:B------:R-:W-:Y:S01]  /*ccd0*/  IMAD R164, R7.reuse, 0x4, R162 ;  /* 0x0000000407a47824 */ /* 0x040fe200078e02a2 */
[----:B------:R-:W-:Y:S01]  /*cce0*/  UIMAD.WIDE UR4, UR4, 0x2, URZ ;  /* 0x00000002040478a5 */ /* 0x000fe2000f8e02ff */
[----:B------:R-:W-:Y:S02]  /*ccf0*/  @P4 IMAD.MOV.U32 R8, RZ, RZ, 0x7f800000 ;  /* 0x7f800000ff084424 */ /* 0x000fe400078e00ff */
[----:B------:R-:W-:Y:S01]  /*cd00*/  @P5 FFMA.FTZ R119, R50, R11, +INF ;  /* 0x7f80000032775423 */ /* 0x000fe2000001000b */
[C---:B------:R-:W-:Y:S01]  /*cd10*/  IMAD.SHL.U32 R9, R6.reuse, 0x2, RZ ;  /* 0x0000000206097824 */ /* 0x040fe200078e00ff */
[----:B------:R-:W-:Y:S01]  /*cd20*/  LEA R168, R7, R164, 0x2 ;  /* 0x000000a407a87211 */ /* 0x000fe200078e10ff */
[----:B------:R-:W-:Y:S01]  /*cd30*/  @P4 FFMA.FTZ R117, R31, R8, +INF ;  /* 0x7f8000001f754423 */ /* 0x000fe20000010008 */
[----:B------:R-:W-:-:S02]  /*cd40*/  IMAD.HI R6, R6, 0x2, RZ ;  /* 0x0000000206067827 */ /* 0x000fc400078e02ff */
[----:B0-----:R-:W-:Y:S02]  /*cd50*/  IADD3 R171, P4, P6, R9, UR8, R14 ;  /* 0x0000000809ab7c10 */ /* 0x001fe4000fe9e00e */
[C---:B------:R-:W-:Y:S01]  /*cd60*/  IMAD R170, R7.reuse, 0x4, R168 ;  /* 0x0000000407aa7824 */ /* 0x040fe200078e02a8 */
[----:B------:R-:W0:Y:S01]  /*cd70*/  LDCU UR4, c[0x0][0x3ec] ;  /* 0x00007d80ff0477ac */ /* 0x000e220008000800 */
[----:B------:R-:W-:Y:S02]  /*cd80*/  IADD3.X R175, PT, PT, R6, UR5, R15, P4, P6 ;  /* 0x0000000506af7c10 */ /* 0x000fe4000a7ec40f */
[-C--:B------:R-:W-:Y:S01]  /*cd90*/  LEA R6, P4, R28, R171.reuse, 0x1 ;  /* 0x000000ab1c067211 */ /* 0x080fe200078808ff */
[----:B------:R-:W1:Y:S01]  /*cda0*/  LDS.128 R12, [R165+UR6] ;  /* 0x00000006a50c7984 */ /* 0x000e620008000c00 */
[----:B------:R-:W-:Y:S02]  /*cdb0*/  LEA R172, R7, R170, 0x2 ;  /* 0x000000aa07ac7211 */ /* 0x000fe400078e10ff */
[----:B------:R-:W-:-:S02]  /*cdc0*/  LEA R42, P6, R30, R171, 0x1 ;  /* 0x000000ab1e2a7211 */ /* 0x000fc400078c08ff */
[C---:B------:R-:W-:Y:S02]  /*cdd0*/  LEA R174, R7.reuse, R172, 0x2 ;  /* 0x000000ac07ae7211 */ /* 0x040fe400078e10ff */
[----:B------:R-:W-:Y:S02]  /*cde0*/  LEA R40, P5, R32, R171, 0x1 ;  /* 0x000000ab20287211 */ /* 0x000fe400078a08ff */
[C---:B------:R-:W-:Y:S02]  /*cdf0*/  LEA R176, R7.reuse, R174, 0x2 ;  /* 0x000000ae07b07211 */ /* 0x040fe400078e10ff */
[----:B------:R-:W-:Y:S02]  /*ce00*/  LEA.HI.X.SX32 R43, R30, R175, 0x1, P6 ;  /* 0x000000af1e2b7211 */ /* 0x000fe400030f0eff */
[----:B------:R-:W-:Y:S01]  /*ce10*/  LEA R178, R7, R176, 0x2 ;  /* 0x000000b007b27211 */ /* 0x000fe200078e10ff */
[----:B0-----:R-:W-:Y:S01]  /*ce20*/  UIMAD UR4, UR7, UR4, URZ ;  /* 0x00000004070472a4 */ /* 0x001fe2000f8e02ff */
[----:B------:R-:W-:-:S02]  /*ce30*/  LEA R46, P6, R36, R171, 0x1 ;  /* 0x000000ab242e7211 */ /* 0x000fc400078c08ff */
[----:B------:R-:W-:Y:S01]  /*ce40*/  LEA.HI.X.SX32 R41, R32, R175, 0x1, P5 ;  /* 0x000000af20297211 */ /* 0x000fe200028f0eff */
[C---:B------:R-:W-:Y:S01]  /*ce50*/  IMAD R180, R7.reuse, 0x4, R178 ;  /* 0x0000000407b47824 */ /* 0x040fe200078e02b2 */
[----:B------:R-:W-:Y:S01]  /*ce60*/  LEA R90, P5, R38, R171, 0x1 ;  /* 0x000000ab265a7211 */ /* 0x000fe200078a08ff */
[----:B------:R-:W-:Y:S01]  /*ce70*/  USHF.L.U32 UR7, UR4, 0x2, URZ ;  /* 0x0000000204077899 */ /* 0x000fe200080006ff */
[-C--:B------:R-:W-:Y:S01]  /*ce80*/  LEA.HI.X.SX32 R47, R36, R175.reuse, 0x1, P6 ;  /* 0x000000af242f7211 */ /* 0x080fe200030f0eff */
[----:B------:R-:W-:Y:S01]  /*ce90*/  UIMAD.WIDE UR4, UR4, 0x4, URZ ;  /* 0x00000004040478a5 */ /* 0x000fe2000f8e02ff */
[----:B------:R-:W-:Y:S02]  /*cea0*/  LEA R159, R7, R180, 0x2 ;  /* 0x000000b4079f7211 */ /* 0x000fe400078e10ff */
[----:B------:R-:W-:Y:S02]  /*ceb0*/  LEA.HI.X.SX32 R7, R28, R175, 0x1, P4 ;  /* 0x000000af1c077211 */ /* 0x000fe400020f0eff */
[-C--:B------:R-:W-:Y:S01]  /*cec0*/  LEA R44, P4, R34, R171.reuse, 0x1 ;  /* 0x000000ab222c7211 */ /* 0x080fe200078808ff */
[----:B------:R-:W-:Y:S01]  /*ced0*/  LDS.128 R28, [R165+UR6+0x800] ;  /* 0x00080006a51c7984 */ /* 0x000fe20008000c00 */
[----:B------:R-:W-:-:S02]  /*cee0*/  LEA R96, P6, R58, R171, 0x1 ;  /* 0x000000ab3a607211 */ /* 0x000fc400078c08ff */
[----:B------:R-:W-:Y:S02]  /*cef0*/  LEA.HI.X.SX32 R45, R34, R175, 0x1, P4 ;  /* 0x000000af222d7211 */ /* 0x000fe400020f0eff */
[----:B------:R-:W-:Y:S01]  /*cf00*/  LEA R94, P4, R56, R171, 0x1 ;  /* 0x000000ab385e7211 */ /* 0x000fe200078808ff */
[----:B------:R-:W-:Y:S01]  /*cf10*/  LDS.128 R32, [R5+UR6+0xc00] ;  /* 0x000c000605207984 */ /* 0x000fe20008000c00 */
[----:B------:R-:W-:Y:S02]  /*cf20*/  LEA.HI.X.SX32 R91, R38, R175, 0x1, P5 ;  /* 0x000000af265b7211 */ /* 0x000fe400028f0eff */
[----:B------:R-:W-:Y:S01]  /*cf30*/  LEA R100, P5, R72, R171, 0x1 ;  /* 0x000000ab48647211 */ /* 0x000fe200078a08ff */
[----:B------:R-:W-:Y:S01]  /*cf40*/  LDS.128 R36, [R165+UR6+0xc00] ;  /* 0x000c0006a5247984 */ /* 0x000fe20008000c00 */
[-C--:B------:R-:W-:Y:S02]  /*cf50*/  LEA.HI.X.SX32 R95, R56, R175.reuse, 0x1, P4 ;  /* 0x000000af385f7211 */ /* 0x080fe400020f0eff */
[----:B------:R-:W-:-:S02]  /*cf60*/  LEA.HI.X.SX32 R97, R58, R175, 0x1, P6 ;  /* 0x000000af3a617211 */ /* 0x000fc400030f0eff */
[-C--:B------:R-:W-:Y:S02]  /*cf70*/  LEA R56, P4, R68, R171.reuse, 0x1 ;  /* 0x000000ab44387211 */ /* 0x080fe400078808ff */
[----:B------:R-:W-:Y:S02]  /*cf80*/  LEA R58, P6, R70, R171, 0x1 ;  /* 0x000000ab463a7211 */ /* 0x000fe400078c08ff */
[----:B------:R-:W-:Y:S02]  /*cf90*/  LEA.HI.X.SX32 R101, R72, R175, 0x1, P5 ;  /* 0x000000af48657211 */ /* 0x000fe400028f0eff */
[----:B------:R-:W-:Y:S02]  /*cfa0*/  LEA R72, P5, R74, R171, 0x1 ;  /* 0x000000ab4a487211 */ /* 0x000fe400078a08ff */
        /* <DEDUP_REMOVED lines=56> */
[----:B------:R-:W-:Y:S02]  /*d330*/  LEA R126, P6, R22, R171, 0x1 ;  /* 0x000000ab167e7211 */ /* 0x000fe400078c08ff */
[----:B------:R-:W-:Y:S02]  /*d340*/  LEA.HI.X.SX32 R123, R18, R175, 0x1, P5 ;  /* 0x000000af127b7211 */ /* 0x000fe400028f0eff */
[-C--:B------:R-:W-:Y:S01]  /*d350*/  LEA R124, P4, R20, R171.reuse, 0x1 ;  /* 0x000000ab147c7211 */ /* 0x080fe200078808ff */
[----:B------:R-:W-:Y:S01]  /*d360*/  LDS.128 R16, [R5+UR6+0x400] ;  /* 0x0004000605107984 */ /* 0x000fe20008000c00 */
[----:B------:R-:W-:Y:S02]  /*d370*/  LEA R128, P5, R134, R171, 0x1 ;  /* 0x000000ab86807211 */ /* 0x000fe400078a08ff */
[----:B------:R-:W-:Y:S02]  /*d380*/  LEA.HI.X.SX32 R127, R22, R175, 0x1, P6 ;  /* 0x000000af167f7211 */ /* 0x000fe400030f0eff */
[----:B------:R-:W-:-:S02]  /*d390*/  LEA R132, P6, R10, R171, 0x1 ;  /* 0x000000ab0a847211 */ /* 0x000fc400078c08ff */
[-C--:B------:R-:W-:Y:S02]  /*d3a0*/  LEA.HI.X.SX32 R125, R20, R175.reuse, 0x1, P4 ;  /* 0x000000af147d7211 */ /* 0x080fe400020f0eff */
[----:B------:R-:W-:Y:S01]  /*d3b0*/  LEA.HI.X.SX32 R129, R134, R175, 0x1, P5 ;  /* 0x000000af86817211 */ /* 0x000fe200028f0eff */
[----:B------:R-:W-:Y:S01]  /*d3c0*/  LDS.128 R20, [R165+UR6+0x400] ;  /* 0x00040006a5147984 */ /* 0x000fe20008000c00 */
[-C--:B------:R-:W-:Y:S02]  /*d3d0*/  LEA R130, P4, R24, R171.reuse, 0x1 ;  /* 0x000000ab18827211 */ /* 0x080fe400078808ff */
[----:B------:R-:W-:Y:S02]  /*d3e0*/  LEA R134, P5, R26, R171, 0x1 ;  /* 0x000000ab1a867211 */ /* 0x000fe400078a08ff */
[-C--:B------:R-:W-:Y:S02]  /*d3f0*/  LEA.HI.X.SX32 R133, R10, R175.reuse, 0x1, P6 ;  /* 0x000000af0a857211 */ /* 0x080fe400030f0eff */
[----:B------:R-:W0:Y:S01]  /*d400*/  LDS.128 R8, [R5+UR6] ;  /* 0x0000000605087984 */ /* 0x000e220008000c00 */
[----:B------:R-:W-:-:S02]  /*d410*/  LEA.HI.X.SX32 R131, R24, R175, 0x1, P4 ;  /* 0x000000af18837211 */ /* 0x000fc400020f0eff */
[----:B------:R-:W-:Y:S02]  /*d420*/  LEA.HI.X.SX32 R135, R26, R175, 0x1, P5 ;  /* 0x000000af1a877211 */ /* 0x000fe400028f0eff */
[----:B------:R1:W2:Y:S01]  /*d430*/  LDS.128 R24, [R5+UR6+0x800] ;  /* 0x0008000605187984 */ /* 0x0002a20008000c00 */
[-C--:B------:R-:W-:Y:S02]  /*d440*/  LEA R138, P6, R144, R171.reuse, 0x1 ;  /* 0x000000ab908a7211 */ /* 0x080fe400078c08ff */
[----:B------:R-:W-:Y:S02]  /*d450*/  LEA R136, P4, R142, R171, 0x1 ;  /* 0x000000ab8e887211 */ /* 0x000fe400078808ff */
[----:B------:R-:W-:Y:S02]  /*d460*/  LEA.HI.X.SX32 R139, R144, R175, 0x1, P6 ;  /* 0x000000af908b7211 */ /* 0x000fe400030f0eff */
[----:B------:R-:W-:Y:S02]  /*d470*/  LEA R144, P6, R150, R171, 0x1 ;  /* 0x000000ab96907211 */ /* 0x000fe400078c08ff */
[----:B-1----:R-:W-:-:S02]  /*d480*/  PRMT R5, R12, 0x7632, R5 ;  /* 0x000076320c057816 */ /* 0x002fc40000000005 */
[----:B------:R-:W-:Y:S02]  /*d490*/  LEA.HI.X.SX32 R145, R150, R175, 0x1, P6 ;  /* 0x000000af96917211 */ /* 0x000fe400030f0eff */
[-C--:B------:R-:W-:Y:S02]  /*d4a0*/  LEA R150, P6, R156, R171.reuse, 0x1 ;  /* 0x000000ab9c967211 */ /* 0x080fe400078c08ff */
[----:B------:R-:W-:Y:S02]  /*d4b0*/  LEA R140, P5, R146, R171, 0x1 ;  /* 0x000000ab928c7211 */ /* 0x000fe400078a08ff */
[----:B------:R-:W-:Y:S02]  /*d4c0*/  LEA.HI.X.SX32 R151, R156, R175, 0x1, P6 ;  /* 0x000000af9c977211 */ /* 0x000fe400030f0eff */
[----:B------:R-:W-:Y:S02]  /*d4d0*/  LEA R156, P6, R164, R171, 0x1 ;  /* 0x000000aba49c7211 */ /* 0x000fe400078c08ff */
[----:B------:R-:W-:-:S02]  /*d4e0*/  LEA.HI.X.SX32 R137, R142, R175, 0x1, P4 ;  /* 0x000000af8e897211 */ /* 0x000fc400020f0eff */
[----:B------:R-:W-:Y:S02]  /*d4f0*/  LEA.HI.X.SX32 R157, R164, R175, 0x1, P6 ;  /* 0x000000afa49d7211 */ /* 0x000fe400030f0eff */
[-C--:B------:R-:W-:Y:S02]  /*d500*/  LEA R166, P6, R172, R171.reuse, 0x1 ;  /* 0x000000abaca67211 */ /* 0x080fe400078c08ff */
[----:B------:R-:W-:Y:S02]  /*d510*/  LEA R142, P4, R148, R171, 0x1 ;  /* 0x000000ab948e7211 */ /* 0x000fe400078808ff */
[----:B------:R-:W-:Y:S02]  /*d520*/  LEA.HI.X.SX32 R167, R172, R175, 0x1, P6 ;  /* 0x000000afaca77211 */ /* 0x000fe400030f0eff */
[----:B------:R-:W-:Y:S02]  /*d530*/  LEA R172, P6, R178, R171, 0x1 ;  /* 0x000000abb2ac7211 */ /* 0x000fe400078c08ff */
[-C--:B------:R-:W-:Y:S01]  /*d540*/  LEA.HI.X.SX32 R141, R146, R175.reuse, 0x1, P5 ;  /* 0x000000af928d7211 */ /* 0x080fe200028f0eff */
[----:B0-----:R0:W-:Y:S01]  /*d550*/  STG.E.U16 desc[UR10][R6.64], R8 ;  /* 0x0000000806007986 */ /* 0x0011e2000c10150a */
[----:B------:R-:W-:-:S02]  /*d560*/  LEA.HI.X.SX32 R173, R178, R175, 0x1, P6 ;  /* 0x000000afb2ad7211 */ /* 0x000fc400030f0eff */
[----:B------:R-:W-:Y:S01]  /*d570*/  FSETP.NEU.AND P6, PT, R50, RZ, PT ;  /* 0x000000ff3200720b */ /* 0x000fe20003fcd000 */
[----:B------:R1:W-:Y:S01]  /*d580*/  STG.E.U16 desc[UR10][R42.64], R12 ;  /* 0x0000000c2a007986 */ /* 0x0003e2000c10150a */
[----:B------:R-:W-:Y:S02]  /*d590*/  PRMT R50, R8, 0x7632, R50 ;  /* 0x0000763208327816 */ /* 0x000fe40000000032 */
[----:B------:R-:W-:Y:S01]  /*d5a0*/  LEA R146, P5, R152, R171, 0x1 ;  /* 0x000000ab98927211 */ /* 0x000fe200078a08ff */
[----:B------:R3:W-:Y:S01]  /*d5b0*/  STG.E.U16 desc[UR10][R40.64], R16 ;  /* 0x0000001028007986 */ /* 0x0007e2000c10150a */
[----:B------:R-:W-:Y:S02]  /*d5c0*/  LEA.HI.X.SX32 R143, R148, R175, 0x1, P4 ;  /* 0x000000af948f7211 */ /* 0x000fe400020f0eff */
[----:B------:R-:W-:Y:S01]  /*d5d0*/  LEA R148, P4, R154, R171, 0x1 ;  /* 0x000000ab9a947211 */ /* 0x000fe200078808ff */
[----:B------:R4:W-:Y:S01]  /*d5e0*/  STG.E.U16 desc[UR10][R44.64], R20 ;  /* 0x000000142c007986 */ /* 0x0009e2000c10150a */
[----:B0-----:R-:W-:-:S02]  /*d5f0*/  PRMT R6, R16, 0x7632, R6 ;  /* 0x0000763210067816 */ /* 0x001fc40000000006 */
[----:B------:R-:W-:Y:S01]  /*d600*/  PRMT R7, R20, 0x7632, R7 ;  /* 0x0000763214077816 */ /* 0x000fe20000000007 */
[----:B--2---:R0:W-:Y:S01]  /*d610*/  STG.E.U16 desc[UR10][R46.64], R24 ;  /* 0x000000182e007986 */ /* 0x0041e2000c10150a */
[----:B-1----:R-:W-:Y:S02]  /*d620*/  PRMT R42, R9, 0x7632, R42 ;  /* 0x00007632092a7816 */ /* 0x002fe4000000002a */
[----:B------:R-:W-:Y:S01]  /*d630*/  PRMT R43, R17, 0x7632, R43 ;  /* 0x00007632112b7816 */ /* 0x000fe2000000002b */
[----:B------:R1:W-:Y:S01]  /*d640*/  STG.E.U16 desc[UR10][R90.64], R28 ;  /* 0x0000001c5a007986 */ /* 0x0003e2000c10150a */
[----:B---3--:R-:W-:Y:S02]  /*d650*/  PRMT R41, R13, 0x7632, R41 ;  /* 0x000076320d297816 */ /* 0x008fe40000000029 */
[----:B------:R-:W-:Y:S01]  /*d660*/  LEA.HI.X.SX32 R147, R152, R175, 0x1, P5 ;  /* 0x000000af98937211 */ /* 0x000fe200028f0eff */
[----:B------:R2:W-:Y:S01]  /*d670*/  STG.E.U16 desc[UR10][R94.64], R32 ;  /* 0x000000205e007986 */ /* 0x0005e2000c10150a */
[----:B----4-:R-:W-:-:S02]  /*d680*/  PRMT R44, R21, 0x7632, R44 ;  /* 0x00007632152c7816 */ /* 0x010fc4000000002c */
[----:B------:R-:W-:Y:S01]  /*d690*/  LEA R152, P5, R158, R171, 0x1 ;  /* 0x000000ab9e987211 */ /* 0x000fe200078a08ff */
[----:B------:R3:W-:Y:S01]  /*d6a0*/  STG.E.U16 desc[UR10][R96.64], R36 ;  /* 0x0000002460007986 */ /* 0x0007e2000c10150a */
[----:B0-----:R-:W-:Y:S02]  /*d6b0*/  PRMT R24, R24, 0x7632, R24 ;  /* 0x0000763218187816 */ /* 0x001fe40000000018 */
[----:B------:R-:W-:Y:S01]  /*d6c0*/  PRMT R46, R25, 0x7632, R46 ;  /* 0x00007632192e7816 */ /* 0x000fe2000000002e */
[----:B------:R-:W-:Y:S01]  /*d6d0*/  STG.E.U16 desc[UR10][R100.64], R50 ;  /* 0x0000003264007986 */ /* 0x000fe2000c10150a */
[----:B-1----:R-:W-:Y:S02]  /*d6e0*/  PRMT R28, R28, 0x7632, R28 ;  /* 0x000076321c1c7816 */ /* 0x002fe4000000001c */
[----:B------:R-:W-:Y:S01]  /*d6f0*/  LEA.HI.X.SX32 R149, R154, R175, 0x1, P4 ;  /* 0x000000af9a957211 */ /* 0x000fe200020f0eff */
[----:B------:R-:W-:Y:S01]  /*d700*/  STG.E.U16 desc[UR10][R56.64], R5 ;  /* 0x0000000538007986 */ /* 0x000fe2000c10150a */
[----:B--2---:R-:W-:-:S02]  /*d710*/  PRMT R32, R32, 0x7632, R32 ;  /* 0x0000763220207816 */ /* 0x004fc40000000020 */
[----:B------:R-:W-:Y:S01]  /*d720*/  LEA R154, P4, R162, R171, 0x1 ;  /* 0x000000aba29a7211 */ /* 0x000fe200078808ff */
[----:B------:R-:W-:Y:S01]  /*d730*/  STG.E.U16 desc[UR10][R58.64], R6 ;  /* 0x000000063a007986 */ /* 0x000fe2000c10150a */
[----:B---3--:R-:W-:Y:S02]  /*d740*/  PRMT R36, R36, 0x7632, R36 ;  /* 0x0000763224247816 */ /* 0x008fe40000000024 */
[----:B------:R-:W-:Y:S01]  /*d750*/  LEA.HI.X.SX32 R153, R158, R175, 0x1, P5 ;  /* 0x000000af9e997211 */ /* 0x000fe200028f0eff */
[----:B------:R-:W-:Y:S01]  /*d760*/  STG.E.U16 desc[UR10][R72.64], R7 ;  /* 0x0000000748007986 */ /* 0x000fe2000c10150a */
[----:B------:R-:W-:Y:S02]  /*d770*/  LEA R160, P5, R168, R171, 0x1 ;  /* 0x000000aba8a07211 */ /* 0x000fe400078a08ff */
[----:B------:R-:W-:Y:S01]  /*d780*/  LEA.HI.X.SX32 R155, R162, R175, 0x1, P4 ;  /* 0x000000afa29b7211 */ /* 0x000fe200020f0eff */
[----:B------:R0:W-:Y:S01]  /*d790*/  STG.E.U16 desc[UR10][R68.64], R24 ;  /* 0x0000001844007986 */ /* 0x0001e2000c10150a */
[----:B------:R-:W-:-:S02]  /*d7a0*/  LEA R162, P4, R170, R171, 0x1 ;  /* 0x000000abaaa27211 */ /* 0x000fc400078808ff */
[----:B------:R-:W-:Y:S01]  /*d7b0*/  LEA.HI.X.SX32 R161, R168, R175, 0x1, P5 ;  /* 0x000000afa8a17211 */ /* 0x000fe200028f0eff */
[----:B------:R1:W-:Y:S01]  /*d7c0*/  STG.E.U16 desc[UR10][R70.64], R28 ;  /* 0x0000001c46007986 */ /* 0x0003e2000c10150a */
[----:B------:R-:W-:Y:S02]  /*d7d0*/  LEA R164, P5, R174, R171, 0x1 ;  /* 0x000000abaea47211 */ /* 0x000fe400078a08ff */
[----:B------:R-:W-:Y:S01]  /*d7e0*/  LEA.HI.X.SX32 R163, R170, R175, 0x1, P4 ;  /* 0x000000afaaa37211 */ /* 0x000fe200020f0eff */
[----:B------:R-:W-:Y:S01]  /*d7f0*/  STG.E.U16 desc[UR10][R74.64], R32 ;  /* 0x000000204a007986 */ /* 0x000fe2000c10150a */
[----:B------:R-:W-:Y:S02]  /*d800*/  LEA R168, P4, R176, R171, 0x1 ;  /* 0x000000abb0a87211 */ /* 0x000fe400078808ff */
[----:B------:R-:W-:Y:S01]  /*d810*/  LEA.HI.X.SX32 R165, R174, R175, 0x1, P5 ;  /* 0x000000afaea57211 */ /* 0x000fe200028f0eff */
[----:B------:R-:W-:Y:S01]  /*d820*/  STG.E.U16 desc[UR10][R76.64], R36 ;  /* 0x000000244c007986 */ /* 0x000fe2000c10150a */
[----:B0-----:R-:W-:-:S02]  /*d830*/  PRMT R68, R30, 0x7632, R68 ;  /* 0x000076321e447816 */ /* 0x001fc40000000044 */
[----:B------:R-:W-:Y:S01]  /*d840*/  PRMT R69, R34, 0x7632, R69 ;  /* 0x0000763222457816 */ /* 0x000fe20000000045 */
[----:B------:R0:W-:Y:S01]  /*d850*/  STG.E.U16 desc[UR10][R78.64], R9 ;  /* 0x000000094e007986 */ /* 0x0001e2000c10150a */
[----:B-1----:R-:W-:Y:S02]  /*d860*/  PRMT R70, R38, 0x7632, R70 ;  /* 0x0000763226467816 */ /* 0x002fe40000000046 */
[----:B------:R-:W-:Y:S01]  /*d870*/  LEA R170, P5, R180, R171, 0x1 ;  /* 0x000000abb4aa7211 */ /* 0x000fe200078a08ff */
[----:B------:R1:W-:Y:S01]  /*d880*/  STG.E.U16 desc[UR10][R80.64], R13 ;  /* 0x0000000d50007986 */ /* 0x0003e2000c10150a */
[----:B------:R-:W-:Y:S02]  /*d890*/  LEA.HI.X.SX32 R169, R176, R175, 0x1, P4 ;  /* 0x000000afb0a97211 */ /* 0x000fe400020f0eff */
[----:B------:R-:W-:Y:S01]  /*d8a0*/  LEA R158, P4, R159, R171, 0x1 ;  /* 0x000000ab9f9e7211 */ /* 0x000fe200078808ff */
[----:B------:R-:W-:Y:S01]  /*d8b0*/  STG.E.U16 desc[UR10][R54.64], R17 ;  /* 0x0000001136007986 */ /* 0x000fe2000c10150a */
[----:B------:R-:W-:-:S02]  /*d8c0*/  LEA.HI.X.SX32 R171, R180, R175, 0x1, P5 ;  /* 0x000000afb4ab7211 */ /* 0x000fc400028f0eff */
[----:B------:R-:W-:Y:S01]  /*d8d0*/  LEA.HI.X.SX32 R159, R159, R175, 0x1, P4 ;  /* 0x000000af9f9f7211 */ /* 0x000fe200020f0eff */
[----:B------:R2:W-:Y:S01]  /*d8e0*/  STG.E.U16 desc[UR10][R62.64], R21 ;  /* 0x000000153e007986 */ /* 0x0005e2000c10150a */
[----:B0-----:R-:W-:Y:S01]  /*d8f0*/  PRMT R79, R39, 0x7632, R79 ;  /* 0x00007632274f7816 */ /* 0x001fe2000000004f */
[----:B------:R-:W0:Y:S01]  /*d900*/  LDC.64 R8, c[0x0][0x3a0] ;  /* 0x0000e800ff087b82 */ /* 0x000e220000000a00 */
[----:B------:R-:W-:Y:S01]  /*d910*/  FSEL R5, R116, -INF , P2 ;  /* 0xff80000074057808 */ /* 0x000fe20001000000 */
[----:B------:R-:W-:Y:S01]  /*d920*/  STG.E.U16 desc[UR10][R60.64], R25 ;  /* 0x000000193c007986 */ /* 0x000fe2000c10150a */
[----:B-1----:R-:W-:Y:S01]  /*d930*/  PRMT R80, R11, 0x7632, R80 ;  /* 0x000076320b507816 */ /* 0x002fe20000000050 */
[----:B------:R-:W-:Y:S01]  /*d940*/  FFMA R116, R51, 0.69314718246459960938, R0 ;  /* 0x3f31721833747823 */ /* 0x000fe20000000000 */
[----:B------:R-:W-:Y:S01]  /*d950*/  PRMT R81, R15, 0x7632, R81 ;  /* 0x000076320f517816 */ /* 0x000fe20000000051 */
[----:B------:R1:W-:Y:S01]  /*d960*/  STG.E.U16 desc[UR10][R52.64], R29 ;  /* 0x0000001d34007986 */ /* 0x0003e2000c10150a */
[----:B------:R-:W-:Y:S01]  /*d970*/  FSEL R6, R117, -INF , P1 ;  /* 0xff80000075067808 */ /* 0x000fe20000800000 */
[----:B------:R-:W-:Y:S01]  /*d980*/  FFMA R117, R5, 0.69314718246459960938, R2 ;  /* 0x3f31721805757823 */ /* 0x000fe20000000002 */
[----:B------:R-:W-:Y:S01]  /*d990*/  FSEL R119, R119, -INF , P6 ;  /* 0xff80000077777808 */ /* 0x000fe20003000000 */
[----:B------:R3:W-:Y:S01]  /*d9a0*/  STG.E.U16 desc[UR10][R64.64], R33 ;  /* 0x0000002140007986 */ /* 0x0007e2000c10150a */
[----:B--2---:R-:W-:Y:S01]  /*d9b0*/  PRMT R63, R10, 0x7632, R63 ;  /* 0x000076320a3f7816 */ /* 0x004fe2000000003f */
[----:B------:R-:W-:Y:S01]  /*d9c0*/  FFMA R118, R6, 0.69314718246459960938, R3 ;  /* 0x3f31721806767823 */ /* 0x000fe20000000003 */
[C---:B------:R-:W-:Y:S01]  /*d9d0*/  SHF.L.U32 R3, R252.reuse, 0x2, RZ ;  /* 0x00000002fc037819 */ /* 0x040fe200000006ff */
[----:B------:R2:W-:Y:S01]  /*d9e0*/  STG.E.U16 desc[UR10][R66.64], R37 ;  /* 0x0000002542007986 */ /* 0x0005e2000c10150a */
[----:B------:R-:W-:Y:S01]  /*d9f0*/  FFMA R119, R119, 0.69314718246459960938, R4 ;  /* 0x3f31721877777823 */ /* 0x000fe20000000004 */
[----:B------:R-:W-:-:S02]  /*da00*/  IMAD.HI R252, R252, 0x4, RZ ;  /* 0x00000004fcfc7827 */ /* 0x000fc400078e02ff */
[----:B------:R4:W-:Y:S01]  /*da10*/  STG.E.U16 desc[UR10][R84.64], R42 ;  /* 0x0000002a54007986 */ /* 0x0009e2000c10150a */
[----:B-1----:R-:W-:Y:S02]  /*da20*/  PRMT R29, R29, 0x7632, R29 ;  /* 0x000076321d1d7816 */ /* 0x002fe4000000001d */
[----:B------:R-:W-:Y:S01]  /*da30*/  PRMT R52, R37, 0x7632, R52 ;  /* 0x0000763225347816 */ /* 0x000fe20000000034 */
[----:B------:R1:W-:Y:S01]  /*da40*/  STG.E.U16 desc[UR10][R82.64], R41 ;  /* 0x0000002952007986 */ /* 0x0003e2000c10150a */
[----:B---3--:R-:W-:Y:S02]  /*da50*/  PRMT R33, R33, 0x7632, R33 ;  /* 0x0000763221217816 */ /* 0x008fe40000000021 */
[----:B------:R-:W-:Y:S01]  /*da60*/  PRMT R64, R14, 0x7632, R64 ;  /* 0x000076320e407816 */ /* 0x000fe20000000040 */
[----:B------:R3:W-:Y:S01]  /*da70*/  STG.E.U16 desc[UR10][R86.64], R43 ;  /* 0x0000002b56007986 */ /* 0x0007e2000c10150a */
[----:B------:R-:W-:Y:S02]  /*da80*/  PRMT R65, R18, 0x7632, R65 ;  /* 0x0000763212417816 */ /* 0x000fe40000000041 */
[----:B--2---:R-:W-:Y:S01]  /*da90*/  PRMT R66, R22, 0x7632, R66 ;  /* 0x0000763216427816 */ /* 0x004fe20000000042 */
[----:B------:R2:W-:Y:S01]  /*daa0*/  STG.E.U16 desc[UR10][R88.64], R44 ;  /* 0x0000002c58007986 */ /* 0x0005e2000c10150a */
[----:B------:R-:W-:-:S02]  /*dab0*/  PRMT R67, R26, 0x7632, R67 ;  /* 0x000076321a437816 */ /* 0x000fc40000000043 */
[----:B----4-:R-:W-:Y:S01]  /*dac0*/  PRMT R84, R27, 0x7632, R84 ;  /* 0x000076321b547816 */ /* 0x010fe20000000054 */
[----:B------:R2:W-:Y:S01]  /*dad0*/  STG.E.U16 desc[UR10][R92.64], R46 ;  /* 0x0000002e5c007986 */ /* 0x0005e2000c10150a */
[----:B-1----:R-:W-:Y:S02]  /*dae0*/  PRMT R83, R19, 0x7632, R83 ;  /* 0x0000763213537816 */ /* 0x002fe40000000053 */
[----:B------:R-:W-:Y:S01]  /*daf0*/  PRMT R82, R23, 0x7632, R82 ;  /* 0x0000763217527816 */ /* 0x000fe20000000052 */
[----:B------:R2:W-:Y:S01]  /*db00*/  STG.E.U16 desc[UR10][R98.64], R29 ;  /* 0x0000001d62007986 */ /* 0x0005e2000c10150a */
[----:B---3--:R-:W-:Y:S02]  /*db10*/  PRMT R86, R31, 0x7632, R86 ;  /* 0x000076321f567816 */ /* 0x008fe40000000056 */
[----:B------:R-:W-:Y:S01]  /*db20*/  PRMT R85, R35, 0x7632, R85 ;  /* 0x0000763223557816 */ /* 0x000fe20000000055 */
[----:B------:R2:W-:Y:S01]  /*db30*/  STG.E.U16 desc[UR10][R102.64], R33 ;  /* 0x0000002166007986 */ /* 0x0005e2000c10150a */
[----:B0-----:R-:W-:-:S03]  /*db40*/  IADD3 R2, P1, P2, R3, UR7, R8 ;  /* 0x0000000703027c10 */ /* 0x001fc6000fa3e008 */
[----:B------:R2:W-:Y:S01]  /*db50*/  STG.E.U16 desc[UR10][R104.64], R52 ;  /* 0x0000003468007986 */ /* 0x0005e2000c10150a */
[----:B------:R-:W-:-:S03]  /*db60*/  IADD3.X R3, PT, PT, R252, UR5, R9, P1, P2 ;  /* 0x00000005fc037c10 */ /* 0x000fc60008fe4409 */
[----:B------:R2:W-:Y:S04]  /*db70*/  STG.E.U16 desc[UR10][R106.64], R10 ;  /* 0x0000000a6a007986 */ /* 0x0005e8000c10150a */
        /* <DEDUP_REMOVED lines=30> */
[----:B------:R2:W-:Y:S01]  /*dd60*/  STG.E.U16 desc[UR10][R158.64], R79 ;  /* 0x0000004f9e007986 */ /* 0x0005e2000c10150a */
[----:B------:R-:W-:Y:S06]  /*dd70*/  BAR.SYNC.DEFER_BLOCKING 0x0 ;  /* 0x0000000000007b1d */ /* 0x000fec0000010000 */
[----:B------:R2:W-:Y:S02]  /*dd80*/  STS.128 [R49+UR6], R116 ;  /* 0x0000007431007988 */ /* 0x0005e40008000c06 */
[----:B------:R-:W-:Y:S06]  /*dd90*/  BAR.SYNC.DEFER_BLOCKING 0x0 ;  /* 0x0000000000007b1d */ /* 0x000fec0000010000 */
[----:B------:R-:W-:Y:S05]  /*dda0*/  @P0 EXIT ;  /* 0x000000000000094d */ /* 0x000fea0003800000 */
[----:B------:R-:W0:Y:S04]  /*ddb0*/  LDS R5, [R48] ;  /* 0x0000000030057984 */ /* 0x000e280000000800 */
[----:B0-----:R-:W-:Y:S01]  /*ddc0*/  STG.E desc[UR10][R2.64], R5 ;  /* 0x0000000502007986 */ /* 0x001fe2000c10190a */
[----:B------:R-:W-:Y:S05]  /*ddd0*/  EXIT ;  /* 0x000000000000794d */ /* 0x000fea0003800000 */
.L_x_2:
[----:B------:R-:W-:-:S00]  /*dde0*/  BRA `(.L_x_2) ;  /* 0xfffffffc00fc7947 */ /* 0x000fc0000383ffff */
[----:B------:R-:W-:-:S00]  /*ddf0*/  NOP ;  /* 0x0000000000007918 */ /* 0x000fc00000000000 */
        /* <DEDUP_REMOVED lines=8> */
.L_x_3:


//--------------------- .nv.global.init           --------------------------
	.section	.nv.global.init,"aw",@progbits
.nv.global.init:
	.type		_$_str,@object
	.size		_$_str,(.L_0 - _$_str)
_$_str:
        /*0000*/ 	.byte	0x5f, 0x5f, 0x43, 0x55, 0x44, 0x41, 0x5f, 0x46, 0x54, 0x5a, 0x00
.L_0:


//--------------------- .nv.shared.attn_fwd       --------------------------
	.section	.nv.shared.attn_fwd,"aw",@nobits
	.sectionflags	@""
	.align	16
	.zero		1024


//--------------------- .nv.shared.reserved.0     --------------------------
	.section	.nv.shared.reserved.0,"aw",@nobits
	.weak		__nv_reservedSMEM_offset_0_alias
	.size		__nv_reservedSMEM_offset_0_alias, 0, 64
	.other		__nv_reservedSMEM_offset_0_alias,@"STO_CUDA_RESERVED_SHARED STV_DEFAULT"
__nv_reservedSMEM_offset_0_alias:
	.zero		0
	.zero		64


//--------------------- .nv.constant0.attn_fwd    --------------------------
	.section	.nv.constant0.attn_fwd,"a",@progbits
	.sectionflags	@""
	.align	4
.nv.constant0.attn_fwd:
	.zero		1032


//--------------------- SYMBOLS --------------------------

	.type		.nv.reservedSmem.offset0,@object
	.size		.nv.reservedSmem.offset0,0x4
	.type		.nv.reservedSmem.cap,@object
	.size		.nv.reservedSmem.cap,0x4
